// auto-generated by cutlass_sweep.epilogue — config: {"arch": "sm_100", "cluster_m": 1, "cluster_n": 1, "dtype": "bf16", "fusion": "bias_relu", "tile_k": 64, "tile_m": 128, "tile_n": 256}
#include "cutlass/cutlass.h"
#include "cutlass/gemm/collective/collective_builder.hpp"
#include "cutlass/gemm/device/gemm_universal_adapter.h"
#include "cutlass/gemm/kernel/gemm_universal.hpp"
#include "cutlass/epilogue/collective/collective_builder.hpp"
#include "cutlass/epilogue/fusion/operations.hpp"
#include "cutlass/epilogue/thread/activation.h"

using Elem = cutlass::bfloat16_t;
using Acc  = float;
using TileShape    = cute::Shape<cute::_128, cute::_256, cute::_64>;
using ClusterShape = cute::Shape<cute::_1, cute::_1, cute::_1>;
using FusionOp     = cutlass::epilogue::fusion::LinCombPerRowBiasEltAct<cutlass::epilogue::thread::ReLU, Elem, Acc>;

using CollectiveEpilogue = typename cutlass::epilogue::collective::CollectiveBuilder<
    cutlass::arch::Sm100, cutlass::arch::OpClassTensorOp,
    TileShape, ClusterShape,
    cutlass::epilogue::collective::EpilogueTileAuto,
    Acc, Acc,
    Elem, cutlass::layout::RowMajor, 128 / cutlass::sizeof_bits<Elem>::value,
    Elem, cutlass::layout::RowMajor, 128 / cutlass::sizeof_bits<Elem>::value,
    cutlass::epilogue::collective::EpilogueScheduleAuto,
    FusionOp
  >::CollectiveOp;

using CollectiveMainloop = typename cutlass::gemm::collective::CollectiveBuilder<
    cutlass::arch::Sm100, cutlass::arch::OpClassTensorOp,
    Elem, cutlass::layout::RowMajor, 128 / cutlass::sizeof_bits<Elem>::value,
    Elem, cutlass::layout::ColumnMajor, 128 / cutlass::sizeof_bits<Elem>::value,
    Acc,
    TileShape, ClusterShape,
    cutlass::gemm::collective::StageCountAutoCarveout<
        static_cast<int>(sizeof(typename CollectiveEpilogue::SharedStorage))>,
    cutlass::gemm::collective::KernelScheduleAuto
  >::CollectiveOp;

using GemmKernel = cutlass::gemm::kernel::GemmUniversal<
    cute::Shape<int,int,int,int>, CollectiveMainloop, CollectiveEpilogue>;
using Gemm = cutlass::gemm::device::GemmUniversalAdapter<GemmKernel>;

auto* _anchor = &cutlass::device_kernel<GemmKernel>;


// ===== COMPILED SASS (sm_100a) =====

	.target	sm_100a

	.elftype	@"ET_EXEC"


//--------------------- .note.nv.tkinfo           --------------------------
	.section	.note.nv.tkinfo,"",@"SHT_NOTE"
	.sectionflags	@"SHF_NOTE_NV_TKINFO"
	.tkinfo
        /*0018*/ 	.word	0x00000002
        /*0030*/ 	.string	""
        /*0030*/ 	.string	"ptxas"
        /*0030*/ 	.string	"Cuda compilation tools, release 13.0, V13.0.88"
        /*0030*/ 	.string	"Build cuda_13.0.r13.0/compiler.36424714_0"
        /*0030*/ 	.string	"-arch sm_100a -m 64 "



//--------------------- .note.nv.cuinfo           --------------------------
	.section	.note.nv.cuinfo,"",@"SHT_NOTE"
	.sectionflags	@"SHF_NOTE_NV_CUINFO"
        /*0018*/ 	.short	0x0002
        /*001a*/ 	.short	0x0064
        /*001c*/ 	.short	0x0082
	.zero		2


//--------------------- .nv.info                  --------------------------
	.section	.nv.info,"",@"SHT_CUDA_INFO"
	.align	4


	//----- nvinfo : EIATTR_REGCOUNT
	.align		4
        /*0000*/ 	.byte	0x04, 0x2f
        /*0002*/ 	.short	(.L_19 - .L_18)
	.align		4
.L_18:
        /*0004*/ 	.word	index@(_ZN7cutlass13device_kernelINS_4gemm6kernel13GemmUniversalIN4cute5tupleIJiiiiEEENS1_10collective13CollectiveMmaINS1_35MainloopSm100TmaUmmaWarpSpecializedILi3ELi2ELi2ENS5_IJNS4_1CILi1EEESB_SB_EEEEENS5_IJNSA_ILi128EEENSA_ILi256EEENSA_ILi64EEEEEENS_10bfloat16_tENS5_IJlSB_lEEESI_SJ_NS4_8TiledMMAINS4_8MMA_AtomIJNS4_20SM100_MMA_F16BF16_SSISI_SI_fLi128ELi256ELNS4_4UMMA5MajorE0ELSO_0ELNSN_7ScaleInE0ELSP_0EEEEEENS4_6LayoutISC_NS5_IJNSA_ILi0EEEST_ST_EEEEENS5_IJNS4_10UnderscoreESW_SW_EEEEENS4_13SM90_TMA_LOADENS4_14ComposedLayoutINS4_7SwizzleILi3ELi4ELi3EEENS4_18smem_ptr_flag_bitsILi16EEENSS_INS5_IJNSA_ILi8EEESG_EEENS5_IJSG_SB_EEEEEEEvNS4_8identityESZ_S19_vS1A_EENS_8epilogue10collective18CollectiveEpilogueINS1C_23Sm100TmaWarpSpecializedILi4ELi2ELi64ELb1ELb0EEEJSH_NS5_IJNSS_ISE_SB_EENSS_ISG_SB_EEEEESI_SJ_SI_SJ_NS1C_6fusion15FusionCallbacksIS1G_NS1K_23LinCombPerRowBiasEltActINS1C_6thread4ReLuESI_fSI_SI_fLi8ELNS_15FloatRoundStyleE2EEESH_S1J_JEEENS4_5SM1004TMEM4LOAD26SM100_TMEM_LOAD_32dp32b64xESZ_S19_NS4_39AutoVectorizingCopyWithAssumedAlignmentILi128EEENS4_14SM90_TMA_STOREES19_S1X_S1X_EEEvvEEEEvNT_6ParamsE)
        /*0008*/ 	.word	0x000000fa


	//----- nvinfo : EIATTR_FRAME_SIZE
	.align		4
.L_19:
        /*000c*/ 	.byte	0x04, 0x11
        /*000e*/ 	.short	(.L_21 - .L_20)
	.align		4
.L_20:
        /*0010*/ 	.word	index@($__internal_2_$__cuda_sm10x_tcgen05_guardrail_trap_unallocated_columns_being_dealloced)
        /*0014*/ 	.word	0x00000000


	//----- nvinfo : EIATTR_FRAME_SIZE
	.align		4
.L_21:
        /*0018*/ 	.byte	0x04, 0x11
        /*001a*/ 	.short	(.L_23 - .L_22)
	.align		4
.L_22:
        /*001c*/ 	.word	index@($__internal_1_$__cuda_sm10x_tcgen05_guardrail_trap_phase_invalid_during_alloc)
        /*0020*/ 	.word	0x00000000


	//----- nvinfo : EIATTR_FRAME_SIZE
	.align		4
.L_23:
        /*0024*/ 	.byte	0x04, 0x11
        /*0026*/ 	.short	(.L_25 - .L_24)
	.align		4
.L_24:
        /*0028*/ 	.word	index@($__internal_0_$__cuda_sm10x_tcgen05_guardrail_trap_col_being_dealloced_not_returned_by_alloc)
        /*002c*/ 	.word	0x00000000


	//----- nvinfo : EIATTR_FRAME_SIZE
	.align		4
.L_25:
        /*0030*/ 	.byte	0x04, 0x11
        /*0032*/ 	.short	(.L_27 - .L_26)
	.align		4
.L_26:
        /*0034*/ 	.word	index@(_ZN7cutlass13device_kernelINS_4gemm6kernel13GemmUniversalIN4cute5tupleIJiiiiEEENS1_10collective13CollectiveMmaINS1_35MainloopSm100TmaUmmaWarpSpecializedILi3ELi2ELi2ENS5_IJNS4_1CILi1EEESB_SB_EEEEENS5_IJNSA_ILi128EEENSA_ILi256EEENSA_ILi64EEEEEENS_10bfloat16_tENS5_IJlSB_lEEESI_SJ_NS4_8TiledMMAINS4_8MMA_AtomIJNS4_20SM100_MMA_F16BF16_SSISI_SI_fLi128ELi256ELNS4_4UMMA5MajorE0ELSO_0ELNSN_7ScaleInE0ELSP_0EEEEEENS4_6LayoutISC_NS5_IJNSA_ILi0EEEST_ST_EEEEENS5_IJNS4_10UnderscoreESW_SW_EEEEENS4_13SM90_TMA_LOADENS4_14ComposedLayoutINS4_7SwizzleILi3ELi4ELi3EEENS4_18smem_ptr_flag_bitsILi16EEENSS_INS5_IJNSA_ILi8EEESG_EEENS5_IJSG_SB_EEEEEEEvNS4_8identityESZ_S19_vS1A_EENS_8epilogue10collective18CollectiveEpilogueINS1C_23Sm100TmaWarpSpecializedILi4ELi2ELi64ELb1ELb0EEEJSH_NS5_IJNSS_ISE_SB_EENSS_ISG_SB_EEEEESI_SJ_SI_SJ_NS1C_6fusion15FusionCallbacksIS1G_NS1K_23LinCombPerRowBiasEltActINS1C_6thread4ReLuESI_fSI_SI_fLi8ELNS_15FloatRoundStyleE2EEESH_S1J_JEEENS4_5SM1004TMEM4LOAD26SM100_TMEM_LOAD_32dp32b64xESZ_S19_NS4_39AutoVectorizingCopyWithAssumedAlignmentILi128EEENS4_14SM90_TMA_STOREES19_S1X_S1X_EEEvvEEEEvNT_6ParamsE)
        /*0038*/ 	.word	0x00000000


	//----- nvinfo : EIATTR_MIN_STACK_SIZE
	.align		4
.L_27:
        /*003c*/ 	.byte	0x04, 0x12
        /*003e*/ 	.short	(.L_29 - .L_28)
	.align		4
.L_28:
        /*0040*/ 	.word	index@(_ZN7cutlass13device_kernelINS_4gemm6kernel13GemmUniversalIN4cute5tupleIJiiiiEEENS1_10collective13CollectiveMmaINS1_35MainloopSm100TmaUmmaWarpSpecializedILi3ELi2ELi2ENS5_IJNS4_1CILi1EEESB_SB_EEEEENS5_IJNSA_ILi128EEENSA_ILi256EEENSA_ILi64EEEEEENS_10bfloat16_tENS5_IJlSB_lEEESI_SJ_NS4_8TiledMMAINS4_8MMA_AtomIJNS4_20SM100_MMA_F16BF16_SSISI_SI_fLi128ELi256ELNS4_4UMMA5MajorE0ELSO_0ELNSN_7ScaleInE0ELSP_0EEEEEENS4_6LayoutISC_NS5_IJNSA_ILi0EEEST_ST_EEEEENS5_IJNS4_10UnderscoreESW_SW_EEEEENS4_13SM90_TMA_LOADENS4_14ComposedLayoutINS4_7SwizzleILi3ELi4ELi3EEENS4_18smem_ptr_flag_bitsILi16EEENSS_INS5_IJNSA_ILi8EEESG_EEENS5_IJSG_SB_EEEEEEEvNS4_8identityESZ_S19_vS1A_EENS_8epilogue10collective18CollectiveEpilogueINS1C_23Sm100TmaWarpSpecializedILi4ELi2ELi64ELb1ELb0EEEJSH_NS5_IJNSS_ISE_SB_EENSS_ISG_SB_EEEEESI_SJ_SI_SJ_NS1C_6fusion15FusionCallbacksIS1G_NS1K_23LinCombPerRowBiasEltActINS1C_6thread4ReLuESI_fSI_SI_fLi8ELNS_15FloatRoundStyleE2EEESH_S1J_JEEENS4_5SM1004TMEM4LOAD26SM100_TMEM_LOAD_32dp32b64xESZ_S19_NS4_39AutoVectorizingCopyWithAssumedAlignmentILi128EEENS4_14SM90_TMA_STOREES19_S1X_S1X_EEEvvEEEEvNT_6ParamsE)
        /*0044*/ 	.word	0x00000000
.L_29:


//--------------------- .nv.compat                --------------------------
	.section	.nv.compat,"",@"SHT_CUDA_COMPAT_INFO"
	.align	4
        /*0000*/ 	.byte	0x02, 0x09, 0x01, 0x00, 0x02, 0x02, 0x02, 0x00, 0x02, 0x05, 0x05, 0x00, 0x03, 0x07, 0x01, 0x01
        /*0010*/ 	.byte	0x02, 0x03, 0x01, 0x00, 0x02, 0x06, 0x01, 0x00, 0x04, 0x0b, 0x08, 0x00, 0x09, 0x00, 0x00, 0x00
        /*0020*/ 	.byte	0x00, 0x00, 0x00, 0x00


//--------------------- .nv.info._ZN7cutlass13device_kernelINS_4gemm6kernel13GemmUniversalIN4cute5tupleIJiiiiEEENS1_10collective13CollectiveMmaINS1_35MainloopSm100TmaUmmaWarpSpecializedILi3ELi2ELi2ENS5_IJNS4_1CILi1EEESB_SB_EEEEENS5_IJNSA_ILi128EEENSA_ILi256EEENSA_ILi64EEEEEENS_10bfloat16_tENS5_IJlSB_lEEESI_SJ_NS4_8TiledMMAINS4_8MMA_AtomIJNS4_20SM100_MMA_F16BF16_SSISI_SI_fLi128ELi256ELNS4_4UMMA5MajorE0ELSO_0ELNSN_7ScaleInE0ELSP_0EEEEEENS4_6LayoutISC_NS5_IJNSA_ILi0EEEST_ST_EEEEENS5_IJNS4_10UnderscoreESW_SW_EEEEENS4_13SM90_TMA_LOADENS4_14ComposedLayoutINS4_7SwizzleILi3ELi4ELi3EEENS4_18smem_ptr_flag_bitsILi16EEENSS_INS5_IJNSA_ILi8EEESG_EEENS5_IJSG_SB_EEEEEEEvNS4_8identityESZ_S19_vS1A_EENS_8epilogue10collective18CollectiveEpilogueINS1C_23Sm100TmaWarpSpecializedILi4ELi2ELi64ELb1ELb0EEEJSH_NS5_IJNSS_ISE_SB_EENSS_ISG_SB_EEEEESI_SJ_SI_SJ_NS1C_6fusion15FusionCallbacksIS1G_NS1K_23LinCombPerRowBiasEltActINS1C_6thread4ReLuESI_fSI_SI_fLi8ELNS_15FloatRoundStyleE2EEESH_S1J_JEEENS4_5SM1004TMEM4LOAD26SM100_TMEM_LOAD_32dp32b64xESZ_S19_NS4_39AutoVectorizingCopyWithAssumedAlignmentILi128EEENS4_14SM90_TMA_STOREES19_S1X_S1X_EEEvvEEEEvNT_6ParamsE --------------------------
	.section	.nv.info._ZN7cutlass13device_kernelINS_4gemm6kernel13GemmUniversalIN4cute5tupleIJiiiiEEENS1_10collective13CollectiveMmaINS1_35MainloopSm100TmaUmmaWarpSpecializedILi3ELi2ELi2ENS5_IJNS4_1CILi1EEESB_SB_EEEEENS5_IJNSA_ILi128EEENSA_ILi256EEENSA_ILi64EEEEEENS_10bfloat16_tENS5_IJlSB_lEEESI_SJ_NS4_8TiledMMAINS4_8MMA_AtomIJNS4_20SM100_MMA_F16BF16_SSISI_SI_fLi128ELi256ELNS4_4UMMA5MajorE0ELSO_0ELNSN_7ScaleInE0ELSP_0EEEEEENS4_6LayoutISC_NS5_IJNSA_ILi0EEEST_ST_EEEEENS5_IJNS4_10UnderscoreESW_SW_EEEEENS4_13SM90_TMA_LOADENS4_14ComposedLayoutINS4_7SwizzleILi3ELi4ELi3EEENS4_18smem_ptr_flag_bitsILi16EEENSS_INS5_IJNSA_ILi8EEESG_EEENS5_IJSG_SB_EEEEEEEvNS4_8identityESZ_S19_vS1A_EENS_8epilogue10collective18CollectiveEpilogueINS1C_23Sm100TmaWarpSpecializedILi4ELi2ELi64ELb1ELb0EEEJSH_NS5_IJNSS_ISE_SB_EENSS_ISG_SB_EEEEESI_SJ_SI_SJ_NS1C_6fusion15FusionCallbacksIS1G_NS1K_23LinCombPerRowBiasEltActINS1C_6thread4ReLuESI_fSI_SI_fLi8ELNS_15FloatRoundStyleE2EEESH_S1J_JEEENS4_5SM1004TMEM4LOAD26SM100_TMEM_LOAD_32dp32b64xESZ_S19_NS4_39AutoVectorizingCopyWithAssumedAlignmentILi128EEENS4_14SM90_TMA_STOREES19_S1X_S1X_EEEvvEEEEvNT_6ParamsE,"",@"SHT_CUDA_INFO"
	.sectionflags	@""
	.align	4


	//----- nvinfo : EIATTR_CUDA_API_VERSION
	.align		4
        /*0000*/ 	.byte	0x04, 0x37
        /*0002*/ 	.short	(.L_31 - .L_30)
.L_30:
        /*0004*/ 	.word	0x00000082


	//----- nvinfo : EIATTR_KPARAM_INFO
	.align		4
.L_31:
        /*0008*/ 	.byte	0x04, 0x17
        /*000a*/ 	.short	(.L_33 - .L_32)
.L_32:
        /*000c*/ 	.word	0x00000000
        /*0010*/ 	.short	0x0000
        /*0012*/ 	.short	0x0000
        /*0014*/ 	.byte	0x00, 0xf0, 0x01, 0x20


	//----- nvinfo : EIATTR_AT_ENTRY_FRAGMENTS
	.align		4
.L_33:
        /*0018*/ 	.byte	0x04, 0x4f
        /*001a*/ 	.short	(.L_35 - .L_34)


	//   ....[0]....
.L_34:
        /*001c*/ 	.word	0x00000006


	//----- nvinfo : EIATTR_RESERVED_SMEM_USED
	.align		4
.L_35:
        /*0020*/ 	.byte	0x01, 0x41
	.zero		2


	//----- nvinfo : EIATTR_SPARSE_MMA_MASK
	.align		4
        /*0024*/ 	.byte	0x03, 0x50
        /*0026*/ 	.short	0x0000


	//----- nvinfo : EIATTR_TCGEN05_1CTA_USED
	.align		4
        /*0028*/ 	.byte	0x01, 0x51
	.zero		2


	//----- nvinfo : EIATTR_MAXREG_COUNT
	.align		4
        /*002c*/ 	.byte	0x03, 0x1b
        /*002e*/ 	.short	0x00ff


	//----- nvinfo : EIATTR_NUM_BARRIERS
	.align		4
        /*0030*/ 	.byte	0x02, 0x4c
        /*0032*/ 	.byte	0x07
	.zero		1


	//----- nvinfo : EIATTR_EXTERNS
	.align		4
        /*0034*/ 	.byte	0x04, 0x0f
        /*0036*/ 	.short	(.L_37 - .L_36)


	//   ....[0]....
	.align		4
.L_36:
        /*0038*/ 	.word	index@(__assertfail)


	//----- nvinfo : EIATTR_MERCURY_ISA_VERSION
	.align		4
.L_37:
        /*003c*/ 	.byte	0x03, 0x5f
        /*003e*/ 	.short	0x0101


	//----- nvinfo : EIATTR_INT_WARP_WIDE_INSTR_OFFSETS
	.align		4
        /*0040*/ 	.byte	0x04, 0x31
        /*0042*/ 	.short	(.L_39 - .L_38)


	//   ....[0]....
.L_38:
        /*0044*/ 	.word	0x00001d40


	//   ....[1]....
        /*0048*/ 	.word	0x000035e0


	//   ....[2]....
        /*004c*/ 	.word	0x00003600


	//   ....[3]....
        /*0050*/ 	.word	0x00003630


	//   ....[4]....
        /*0054*/ 	.word	0x00003f70


	//   ....[5]....
        /*0058*/ 	.word	0x00003fd0


	//   ....[6]....
        /*005c*/ 	.word	0x000040c0


	//   ....[7]....
        /*0060*/ 	.word	0x00004140


	//   ....[8]....
        /*0064*/ 	.word	0x00004250


	//   ....[9]....
        /*0068*/ 	.word	0x000042e0


	//   ....[10]....
        /*006c*/ 	.word	0x000044c0


	//   ....[11]....
        /*0070*/ 	.word	0x00004620


	//   ....[12]....
        /*0074*/ 	.word	0x00005650


	//----- nvinfo : EIATTR_COOP_GROUP_MASK_REGIDS
	.align		4
.L_39:
        /*0078*/ 	.byte	0x04, 0x29
        /*007a*/ 	.short	(.L_41 - .L_40)


	//   ....[0]....
.L_40:
        /*007c*/ 	.word	0xffffffff


	//   ....[1]....
        /*0080*/ 	.word	0xffffffff


	//   ....[2]....
        /*0084*/ 	.word	0xffffffff


	//   ....[3]....
        /*0088*/ 	.word	0xffffffff


	//   ....[4]....
        /*008c*/ 	.word	0xffffffff


	//   ....[5]....
        /*0090*/ 	.word	0xffffffff


	//   ....[6]....
        /*0094*/ 	.word	0xffffffff


	//   ....[7]....
        /*0098*/ 	.word	0xffffffff


	//   ....[8]....
        /*009c*/ 	.word	0xffffffff


	//   ....[9]....
        /*00a0*/ 	.word	0xffffffff


	//   ....[10]....
        /*00a4*/ 	.word	0xffffffff


	//   ....[11]....
        /*00a8*/ 	.word	0xffffffff


	//   ....[12]....
        /*00ac*/ 	.word	0xffffffff


	//----- nvinfo : EIATTR_COOP_GROUP_INSTR_OFFSETS
	.align		4
.L_41:
        /*00b0*/ 	.byte	0x04, 0x28
        /*00b2*/ 	.short	(.L_43 - .L_42)


	//   ....[0]....
.L_42:
        /*00b4*/ 	.word	0x00000090


	//   ....[1]....
        /*00b8*/ 	.word	0x000004a0


	//   ....[2]....
        /*00bc*/ 	.word	0x000005f0


	//   ....[3]....
        /*00c0*/ 	.word	0x00000790


	//   ....[4]....
        /*00c4*/ 	.word	0x00000890


	//   ....[5]....
        /*00c8*/ 	.word	0x00000a00


	//   ....[6]....
        /*00cc*/ 	.word	0x00000b60


	//   ....[7]....
        /*00d0*/ 	.word	0x00001c20


	//   ....[8]....
        /*00d4*/ 	.word	0x00002970


	//   ....[9]....
        /*00d8*/ 	.word	0x00002b80


	//   ....[10]....
        /*00dc*/ 	.word	0x00002bb0


	//   ....[11]....
        /*00e0*/ 	.word	0x000034c0


	//   ....[12]....
        /*00e4*/ 	.word	0x000036f0


	//----- nvinfo : EIATTR_VRC_CTA_INIT_COUNT
	.align		4
.L_43:
        /*00e8*/ 	.byte	0x02, 0x4a
        /*00ea*/ 	.byte	0x80
	.zero		1


	//----- nvinfo : EIATTR_SYSCALL_OFFSETS
	.align		4
        /*00ec*/ 	.byte	0x04, 0x46
        /*00ee*/ 	.short	(.L_45 - .L_44)


	//   ....[0]....
.L_44:
        /*00f0*/ 	.word	0x00005110


	//   ....[1]....
        /*00f4*/ 	.word	0x00005200


	//   ....[2]....
        /*00f8*/ 	.word	0x00005d60


	//   ....[3]....
        /*00fc*/ 	.word	0x000071b0


	//   ....[4]....
        /*0100*/ 	.word	0x000085d0


	//   ....[5]....
        /*0104*/ 	.word	0x000099e0


	//----- nvinfo : EIATTR_MBARRIER_INSTR_OFFSETS
	.align		4
.L_45:
        /*0108*/ 	.byte	0x04, 0x39
        /*010a*/ 	.short	(.L_47 - .L_46)


	//   ....[0]....
.L_46:
        /*010c*/ 	.word	0x00000580
        /*0110*/ 	.word	0x000000ff
        /*0114*/ 	.word	0x00000000
        /*0118*/ 	.short	0x0100
        /*011a*/ 	.byte	0x05
	.zero		1


	//   ....[1]....
        /*011c*/ 	.word	0x00000590
        /*0120*/ 	.word	0x000000ff
        /*0124*/ 	.word	0x00000018
        /*0128*/ 	.short	0x0100
        /*012a*/ 	.byte	0x05
	.zero		1


	//   ....[2]....
        /*012c*/ 	.word	0x000005a0
        /*0130*/ 	.word	0x000000ff
        /*0134*/ 	.word	0x00000008
        /*0138*/ 	.short	0x0100
        /*013a*/ 	.byte	0x05
	.zero		1


	//   ....[3]....
        /*013c*/ 	.word	0x000005b0
        /*0140*/ 	.word	0x000000ff
        /*0144*/ 	.word	0x00000020
        /*0148*/ 	.short	0x0100
        /*014a*/ 	.byte	0x05
	.zero		1


	//   ....[4]....
        /*014c*/ 	.word	0x000005c0
        /*0150*/ 	.word	0x000000ff
        /*0154*/ 	.word	0x00000010
        /*0158*/ 	.short	0x0100
        /*015a*/ 	.byte	0x05
	.zero		1


	//   ....[5]....
        /*015c*/ 	.word	0x000005d0
        /*0160*/ 	.word	0x000000ff
        /*0164*/ 	.word	0x00000028
        /*0168*/ 	.short	0x0100
        /*016a*/ 	.byte	0x05
	.zero		1


	//   ....[6]....
        /*016c*/ 	.word	0x00000700
        /*0170*/ 	.word	0x000000ff
        /*0174*/ 	.word	0x00000030
        /*0178*/ 	.short	0x0100
        /*017a*/ 	.byte	0x07
	.zero		1


	//   ....[7]....
        /*017c*/ 	.word	0x00000710
        /*0180*/ 	.word	0x000000ff
        /*0184*/ 	.word	0x00000050
        /*0188*/ 	.short	0x0100
        /*018a*/ 	.byte	0x07
	.zero		1


	//   ....[8]....
        /*018c*/ 	.word	0x00000720
        /*0190*/ 	.word	0x000000ff
        /*0194*/ 	.word	0x00000038
        /*0198*/ 	.short	0x0100
        /*019a*/ 	.byte	0x07
	.zero		1


	//   ....[9]....
        /*019c*/ 	.word	0x00000730
        /*01a0*/ 	.word	0x000000ff
        /*01a4*/ 	.word	0x00000058
        /*01a8*/ 	.short	0x0100
        /*01aa*/ 	.byte	0x07
	.zero		1


	//   ....[10]....
        /*01ac*/ 	.word	0x00000740
        /*01b0*/ 	.word	0x000000ff
        /*01b4*/ 	.word	0x00000040
        /*01b8*/ 	.short	0x0100
        /*01ba*/ 	.byte	0x07
	.zero		1


	//   ....[11]....
        /*01bc*/ 	.word	0x00000750
        /*01c0*/ 	.word	0x000000ff
        /*01c4*/ 	.word	0x00000060
        /*01c8*/ 	.short	0x0100
        /*01ca*/ 	.byte	0x07
	.zero		1


	//   ....[12]....
        /*01cc*/ 	.word	0x00000760
        /*01d0*/ 	.word	0x000000ff
        /*01d4*/ 	.word	0x00000048
        /*01d8*/ 	.short	0x0100
        /*01da*/ 	.byte	0x07
	.zero		1


	//   ....[13]....
        /*01dc*/ 	.word	0x00000770
        /*01e0*/ 	.word	0x000000ff
        /*01e4*/ 	.word	0x00000068
        /*01e8*/ 	.short	0x0100
        /*01ea*/ 	.byte	0x07
	.zero		1


	//   ....[14]....
        /*01ec*/ 	.word	0x00000860
        /*01f0*/ 	.word	0x000000ff
        /*01f4*/ 	.word	0x00000070
        /*01f8*/ 	.short	0x0100
        /*01fa*/ 	.byte	0x05
	.zero		1


	//   ....[15]....
        /*01fc*/ 	.word	0x00000870
        /*0200*/ 	.word	0x000000ff
        /*0204*/ 	.word	0x00000078
        /*0208*/ 	.short	0x0100
        /*020a*/ 	.byte	0x05
	.zero		1


	//   ....[16]....
        /*020c*/ 	.word	0x000009b0
        /*0210*/ 	.word	0x000000ff
        /*0214*/ 	.word	0x00000080
        /*0218*/ 	.short	0x0100
        /*021a*/ 	.byte	0x05
	.zero		1


	//   ....[17]....
        /*021c*/ 	.word	0x000009c0
        /*0220*/ 	.word	0x000000ff
        /*0224*/ 	.word	0x00000090
        /*0228*/ 	.short	0x0100
        /*022a*/ 	.byte	0x05
	.zero		1


	//   ....[18]....
        /*022c*/ 	.word	0x000009d0
        /*0230*/ 	.word	0x000000ff
        /*0234*/ 	.word	0x00000088
        /*0238*/ 	.short	0x0100
        /*023a*/ 	.byte	0x05
	.zero		1


	//   ....[19]....
        /*023c*/ 	.word	0x000009e0
        /*0240*/ 	.word	0x000000ff
        /*0244*/ 	.word	0x00000098
        /*0248*/ 	.short	0x0100
        /*024a*/ 	.byte	0x05
	.zero		1


	//   ....[20]....
        /*024c*/ 	.word	0x00000b10
        /*0250*/ 	.word	0x000000ff
        /*0254*/ 	.word	0x000000a0
        /*0258*/ 	.short	0x0100
        /*025a*/ 	.byte	0x07
	.zero		1


	//   ....[21]....
        /*025c*/ 	.word	0x00000b20
        /*0260*/ 	.word	0x000000ff
        /*0264*/ 	.word	0x000000b0
        /*0268*/ 	.short	0x0100
        /*026a*/ 	.byte	0x07
	.zero		1


	//   ....[22]....
        /*026c*/ 	.word	0x00000b30
        /*0270*/ 	.word	0x000000ff
        /*0274*/ 	.word	0x000000a8
        /*0278*/ 	.short	0x0100
        /*027a*/ 	.byte	0x07
	.zero		1


	//   ....[23]....
        /*027c*/ 	.word	0x00000b40
        /*0280*/ 	.word	0x000000ff
        /*0284*/ 	.word	0x000000b8
        /*0288*/ 	.short	0x0100
        /*028a*/ 	.byte	0x07
	.zero		1


	//   ....[24]....
        /*028c*/ 	.word	0x00000c30
        /*0290*/ 	.word	0x000000ff
        /*0294*/ 	.word	0x000000c0
        /*0298*/ 	.short	0x0100
        /*029a*/ 	.byte	0x05
	.zero		1


	//   ....[25]....
        /*029c*/ 	.word	0x00000c40
        /*02a0*/ 	.word	0x000000ff
        /*02a4*/ 	.word	0x000000d0
        /*02a8*/ 	.short	0x0100
        /*02aa*/ 	.byte	0x05
	.zero		1


	//   ....[26]....
        /*02ac*/ 	.word	0x00000c50
        /*02b0*/ 	.word	0x000000ff
        /*02b4*/ 	.word	0x000000c8
        /*02b8*/ 	.short	0x0100
        /*02ba*/ 	.byte	0x05
	.zero		1


	//   ....[27]....
        /*02bc*/ 	.word	0x00000c60
        /*02c0*/ 	.word	0x000000ff
        /*02c4*/ 	.word	0x000000d8
        /*02c8*/ 	.short	0x0100
        /*02ca*/ 	.byte	0x05
	.zero		1


	//   ....[28]....
        /*02cc*/ 	.word	0x00001510
        /*02d0*/ 	.word	0x00000003
        /*02d4*/ 	.word	0x000000d0
        /*02d8*/ 	.short	0x010a
        /*02da*/ 	.byte	0xff
	.zero		1


	//   ....[29]....
        /*02dc*/ 	.word	0x00001540
        /*02e0*/ 	.word	0x00000003
        /*02e4*/ 	.word	0x000000c0
        /*02e8*/ 	.short	0x0101
        /*02ea*/ 	.byte	0xff
	.zero		1


	//   ....[30]....
        /*02ec*/ 	.word	0x00001610
        /*02f0*/ 	.word	0x000000ff
        /*02f4*/ 	.word	0x00000018
        /*02f8*/ 	.short	0x010a
        /*02fa*/ 	.byte	0x08
	.zero		1


	//   ....[31]....
        /*02fc*/ 	.word	0x000016b0
        /*0300*/ 	.word	0x000000ff
        /*0304*/ 	.word	0x00000018
        /*0308*/ 	.short	0x010a
        /*030a*/ 	.byte	0x29
	.zero		1


	//   ....[32]....
        /*030c*/ 	.word	0x00001800
        /*0310*/ 	.word	0x000000ff
        /*0314*/ 	.word	0x00000018
        /*0318*/ 	.short	0x010a
        /*031a*/ 	.byte	0x08
	.zero		1


	//   ....[33]....
        /*031c*/ 	.word	0x00001930
        /*0320*/ 	.word	0x000000ff
        /*0324*/ 	.word	0x00000078
        /*0328*/ 	.short	0x0101
        /*032a*/ 	.byte	0x04
	.zero		1


	//   ....[34]....
        /*032c*/ 	.word	0x00001940
        /*0330*/ 	.word	0x000000ff
        /*0334*/ 	.word	0x00000018
        /*0338*/ 	.short	0x010a
        /*033a*/ 	.byte	0x08
	.zero		1


	//   ....[35]....
        /*033c*/ 	.word	0x000019c0
        /*0340*/ 	.word	0x000000ff
        /*0344*/ 	.word	0x00000018
        /*0348*/ 	.short	0x010a
        /*034a*/ 	.byte	0x11
	.zero		1


	//   ....[36]....
        /*034c*/ 	.word	0x00001b10
        /*0350*/ 	.word	0x000000ff
        /*0354*/ 	.word	0x00000018
        /*0358*/ 	.short	0x010a
        /*035a*/ 	.byte	0x08
	.zero		1


	//   ....[37]....
        /*035c*/ 	.word	0x00001c50
        /*0360*/ 	.word	0x00000002
        /*0364*/ 	.word	0x00000080
        /*0368*/ 	.short	0x010a
        /*036a*/ 	.byte	0xff
	.zero		1


	//   ....[38]....
        /*036c*/ 	.word	0x00001d10
        /*0370*/ 	.word	0x00000002
        /*0374*/ 	.word	0x00000000
        /*0378*/ 	.short	0x0101
        /*037a*/ 	.byte	0xff
	.zero		1


	//   ....[39]....
        /*037c*/ 	.word	0x00002270
        /*0380*/ 	.word	0x000000ff
        /*0384*/ 	.word	0x00000000
        /*0388*/ 	.short	0x010a
        /*038a*/ 	.byte	0x05
	.zero		1


	//   ....[40]....
        /*038c*/ 	.word	0x00002300
        /*0390*/ 	.word	0x000000ff
        /*0394*/ 	.word	0x00000000
        /*0398*/ 	.short	0x010a
        /*039a*/ 	.byte	0x05
	.zero		1


	//   ....[41]....
        /*039c*/ 	.word	0x000023a0
        /*03a0*/ 	.word	0x00000000
        /*03a4*/ 	.word	0x00000000
        /*03a8*/ 	.short	0x010a
        /*03aa*/ 	.byte	0xff
	.zero		1


	//   ....[42]....
        /*03ac*/ 	.word	0x000024c0
        /*03b0*/ 	.word	0x00000000
        /*03b4*/ 	.word	0x000000c0
        /*03b8*/ 	.short	0x010a
        /*03ba*/ 	.byte	0xff
	.zero		1


	//   ....[43]....
        /*03bc*/ 	.word	0x00002530
        /*03c0*/ 	.word	0x00000004
        /*03c4*/ 	.word	0x00000000
        /*03c8*/ 	.short	0x0101
        /*03ca*/ 	.byte	0xff
	.zero		1


	//   ....[44]....
        /*03cc*/ 	.word	0x00002550
        /*03d0*/ 	.word	0x000000ff
        /*03d4*/ 	.word	0x00000090
        /*03d8*/ 	.short	0x010a
        /*03da*/ 	.byte	0x05
	.zero		1


	//   ....[45]....
        /*03dc*/ 	.word	0x00002670
        /*03e0*/ 	.word	0x00000000
        /*03e4*/ 	.word	0x00000080
        /*03e8*/ 	.short	0x010a
        /*03ea*/ 	.byte	0xff
	.zero		1


	//   ....[46]....
        /*03ec*/ 	.word	0x00002770
        /*03f0*/ 	.word	0x00000000
        /*03f4*/ 	.word	0x00000000
        /*03f8*/ 	.short	0x0101
        /*03fa*/ 	.byte	0xff
	.zero		1


	//   ....[47]....
        /*03fc*/ 	.word	0x00002800
        /*0400*/ 	.word	0x000000ff
        /*0404*/ 	.word	0x00000090
        /*0408*/ 	.short	0x0106
        /*040a*/ 	.byte	0x05
	.zero		1


	//   ....[48]....
        /*040c*/ 	.word	0x00002820
        /*0410*/ 	.word	0x000000ff
        /*0414*/ 	.word	0x00000090
        /*0418*/ 	.short	0x010a
        /*041a*/ 	.byte	0x05
	.zero		1


	//   ....[49]....
        /*041c*/ 	.word	0x000028b0
        /*0420*/ 	.word	0x000000ff
        /*0424*/ 	.word	0x00000090
        /*0428*/ 	.short	0x0106
        /*042a*/ 	.byte	0x04
	.zero		1


	//   ....[50]....
        /*042c*/ 	.word	0x000028f0
        /*0430*/ 	.word	0x00000000
        /*0434*/ 	.word	0x00000090
        /*0438*/ 	.short	0x010a
        /*043a*/ 	.byte	0xff
	.zero		1


	//   ....[51]....
        /*043c*/ 	.word	0x00002e30
        /*0440*/ 	.word	0x00000000
        /*0444*/ 	.word	0x00000080
        /*0448*/ 	.short	0x010a
        /*044a*/ 	.byte	0xff
	.zero		1


	//   ....[52]....
        /*044c*/ 	.word	0x00002f40
        /*0450*/ 	.word	0x00000003
        /*0454*/ 	.word	0x00000000
        /*0458*/ 	.short	0x0101
        /*045a*/ 	.byte	0xff
	.zero		1


	//   ....[53]....
        /*045c*/ 	.word	0x00002f50
        /*0460*/ 	.word	0x000000ff
        /*0464*/ 	.word	0x00000000
        /*0468*/ 	.short	0x010a
        /*046a*/ 	.byte	0x06
	.zero		1


	//   ....[54]....
        /*046c*/ 	.word	0x00002f70
        /*0470*/ 	.word	0x000000ff
        /*0474*/ 	.word	0x000000b0
        /*0478*/ 	.short	0x010a
        /*047a*/ 	.byte	0x07
	.zero		1


	//   ....[55]....
        /*047c*/ 	.word	0x00003040
        /*0480*/ 	.word	0x000000ff
        /*0484*/ 	.word	0x00000000
        /*0488*/ 	.short	0x010a
        /*048a*/ 	.byte	0x06
	.zero		1


	//   ....[56]....
        /*048c*/ 	.word	0x00003170
        /*0490*/ 	.word	0x000000ff
        /*0494*/ 	.word	0x00000000
        /*0498*/ 	.short	0x010a
        /*049a*/ 	.byte	0x1a
	.zero		1


	//   ....[57]....
        /*049c*/ 	.word	0x00003410
        /*04a0*/ 	.word	0x000000ff
        /*04a4*/ 	.word	0x00000000
        /*04a8*/ 	.short	0x010a
        /*04aa*/ 	.byte	0x06
	.zero		1


	//   ....[58]....
        /*04ac*/ 	.word	0x000034a0
        /*04b0*/ 	.word	0x000000ff
        /*04b4*/ 	.word	0x00000000
        /*04b8*/ 	.short	0x010a
        /*04ba*/ 	.byte	0x07
	.zero		1


	//   ....[59]....
        /*04bc*/ 	.word	0x00003920
        /*04c0*/ 	.word	0x00000000
        /*04c4*/ 	.word	0x00000080
        /*04c8*/ 	.short	0x010a
        /*04ca*/ 	.byte	0xff
	.zero		1


	//   ....[60]....
        /*04cc*/ 	.word	0x000039e0
        /*04d0*/ 	.word	0x00000000
        /*04d4*/ 	.word	0x00000000
        /*04d8*/ 	.short	0x0101
        /*04da*/ 	.byte	0xff
	.zero		1


	//   ....[61]....
        /*04dc*/ 	.word	0x00003d00
        /*04e0*/ 	.word	0x000000ff
        /*04e4*/ 	.word	0x00000078
        /*04e8*/ 	.short	0x010a
        /*04ea*/ 	.byte	0x06
	.zero		1


	//   ....[62]....
        /*04ec*/ 	.word	0x00003ef0
        /*04f0*/ 	.word	0x000000ff
        /*04f4*/ 	.word	0x00000050
        /*04f8*/ 	.short	0x010a
        /*04fa*/ 	.byte	0x06
	.zero		1


	//   ....[63]....
        /*04fc*/ 	.word	0x00004070
        /*0500*/ 	.word	0x000000ff
        /*0504*/ 	.word	0x00000030
        /*0508*/ 	.short	0x010b
        /*050a*/ 	.byte	0x06
	.zero		1


	//   ....[64]....
        /*050c*/ 	.word	0x00004080
        /*0510*/ 	.word	0x000000ff
        /*0514*/ 	.word	0x00000000
        /*0518*/ 	.short	0x0101
        /*051a*/ 	.byte	0x08
	.zero		1


	//   ....[65]....
        /*051c*/ 	.word	0x00004090
        /*0520*/ 	.word	0x000000ff
        /*0524*/ 	.word	0x00000058
        /*0528*/ 	.short	0x010a
        /*052a*/ 	.byte	0x06
	.zero		1


	//   ....[66]....
        /*052c*/ 	.word	0x000041f0
        /*0530*/ 	.word	0x000000ff
        /*0534*/ 	.word	0x00000038
        /*0538*/ 	.short	0x010b
        /*053a*/ 	.byte	0x06
	.zero		1


	//   ....[67]....
        /*053c*/ 	.word	0x00004200
        /*0540*/ 	.word	0x000000ff
        /*0544*/ 	.word	0x00000000
        /*0548*/ 	.short	0x0101
        /*054a*/ 	.byte	0x08
	.zero		1


	//   ....[68]....
        /*054c*/ 	.word	0x00004210
        /*0550*/ 	.word	0x000000ff
        /*0554*/ 	.word	0x00000060
        /*0558*/ 	.short	0x010a
        /*055a*/ 	.byte	0x06
	.zero		1


	//   ....[69]....
        /*055c*/ 	.word	0x000043b0
        /*0560*/ 	.word	0x000000ff
        /*0564*/ 	.word	0x00000040
        /*0568*/ 	.short	0x010b
        /*056a*/ 	.byte	0x06
	.zero		1


	//   ....[70]....
        /*056c*/ 	.word	0x00004420
        /*0570*/ 	.word	0x000000ff
        /*0574*/ 	.word	0x00000000
        /*0578*/ 	.short	0x0101
        /*057a*/ 	.byte	0x08
	.zero		1


	//   ....[71]....
        /*057c*/ 	.word	0x00004450
        /*0580*/ 	.word	0x000000ff
        /*0584*/ 	.word	0x00000068
        /*0588*/ 	.short	0x010a
        /*058a*/ 	.byte	0x06
	.zero		1


	//   ....[72]....
        /*058c*/ 	.word	0x00004660
        /*0590*/ 	.word	0x000000ff
        /*0594*/ 	.word	0x00000048
        /*0598*/ 	.short	0x010b
        /*059a*/ 	.byte	0x06
	.zero		1


	//   ....[73]....
        /*059c*/ 	.word	0x00004680
        /*05a0*/ 	.word	0x000000ff
        /*05a4*/ 	.word	0x00000000
        /*05a8*/ 	.short	0x0101
        /*05aa*/ 	.byte	0x07
	.zero		1


	//   ....[74]....
        /*05ac*/ 	.word	0x000046b0
        /*05b0*/ 	.word	0x000000ff
        /*05b4*/ 	.word	0x00000050
        /*05b8*/ 	.short	0x010a
        /*05ba*/ 	.byte	0x06
	.zero		1


	//   ....[75]....
        /*05bc*/ 	.word	0x000046d0
        /*05c0*/ 	.word	0x000000ff
        /*05c4*/ 	.word	0x00000058
        /*05c8*/ 	.short	0x010a
        /*05ca*/ 	.byte	0x06
	.zero		1


	//   ....[76]....
        /*05cc*/ 	.word	0x000046f0
        /*05d0*/ 	.word	0x000000ff
        /*05d4*/ 	.word	0x00000060
        /*05d8*/ 	.short	0x010a
        /*05da*/ 	.byte	0x06
	.zero		1


	//   ....[77]....
        /*05dc*/ 	.word	0x00004730
        /*05e0*/ 	.word	0x00000000
        /*05e4*/ 	.word	0x00000068
        /*05e8*/ 	.short	0x010a
        /*05ea*/ 	.byte	0xff
	.zero		1


	//   ....[78]....
        /*05ec*/ 	.word	0x00004ad0
        /*05f0*/ 	.word	0x00000000
        /*05f4*/ 	.word	0x00000080
        /*05f8*/ 	.short	0x010a
        /*05fa*/ 	.byte	0xff
	.zero		1


	//   ....[79]....
        /*05fc*/ 	.word	0x00004be0
        /*0600*/ 	.word	0x00000000
        /*0604*/ 	.word	0x00000000
        /*0608*/ 	.short	0x0101
        /*060a*/ 	.byte	0xff
	.zero		1


	//   ....[80]....
        /*060c*/ 	.word	0x00005810
        /*0610*/ 	.word	0x000000ff
        /*0614*/ 	.word	0x00000030
        /*0618*/ 	.short	0x010a
        /*061a*/ 	.byte	0x29
	.zero		1


	//   ....[81]....
        /*061c*/ 	.word	0x00005910
        /*0620*/ 	.word	0x00000093
        /*0624*/ 	.word	0x000000a0
        /*0628*/ 	.short	0x010a
        /*062a*/ 	.byte	0xff
	.zero		1


	//   ....[82]....
        /*062c*/ 	.word	0x00005b10
        /*0630*/ 	.word	0x000000ff
        /*0634*/ 	.word	0x00000030
        /*0638*/ 	.short	0x010a
        /*063a*/ 	.byte	0x29
	.zero		1


	//   ....[83]....
        /*063c*/ 	.word	0x00005c40
        /*0640*/ 	.word	0x00000093
        /*0644*/ 	.word	0x000000a0
        /*0648*/ 	.short	0x010a
        /*064a*/ 	.byte	0xff
	.zero		1


	//   ....[84]....
        /*064c*/ 	.word	0x00006e50
        /*0650*/ 	.word	0x00000000
        /*0654*/ 	.word	0x00000000
        /*0658*/ 	.short	0x0101
        /*065a*/ 	.byte	0xff
	.zero		1


	//   ....[85]....
        /*065c*/ 	.word	0x00006e60
        /*0660*/ 	.word	0x00000003
        /*0664*/ 	.word	0x00000030
        /*0668*/ 	.short	0x010a
        /*066a*/ 	.byte	0xff
	.zero		1


	//   ....[86]....
        /*066c*/ 	.word	0x00006f40
        /*0670*/ 	.word	0x00000003
        /*0674*/ 	.word	0x00000030
        /*0678*/ 	.short	0x010a
        /*067a*/ 	.byte	0xff
	.zero		1


	//   ....[87]....
        /*067c*/ 	.word	0x00008270
        /*0680*/ 	.word	0x000000e2
        /*0684*/ 	.word	0x00000000
        /*0688*/ 	.short	0x0101
        /*068a*/ 	.byte	0xff
	.zero		1


	//   ....[88]....
        /*068c*/ 	.word	0x00008290
        /*0690*/ 	.word	0x00000000
        /*0694*/ 	.word	0x00000030
        /*0698*/ 	.short	0x010a
        /*069a*/ 	.byte	0xff
	.zero		1


	//   ....[89]....
        /*069c*/ 	.word	0x00008360
        /*06a0*/ 	.word	0x00000000
        /*06a4*/ 	.word	0x00000030
        /*06a8*/ 	.short	0x010a
        /*06aa*/ 	.byte	0xff
	.zero		1


	//   ....[90]....
        /*06ac*/ 	.word	0x00009690
        /*06b0*/ 	.word	0x00000046
        /*06b4*/ 	.word	0x00000000
        /*06b8*/ 	.short	0x0101
        /*06ba*/ 	.byte	0xff
	.zero		1


	//   ....[91]....
        /*06bc*/ 	.word	0x000096b0
        /*06c0*/ 	.word	0x00000003
        /*06c4*/ 	.word	0x00000030
        /*06c8*/ 	.short	0x010a
        /*06ca*/ 	.byte	0xff
	.zero		1


	//   ....[92]....
        /*06cc*/ 	.word	0x00009780
        /*06d0*/ 	.word	0x00000003
        /*06d4*/ 	.word	0x00000030
        /*06d8*/ 	.short	0x010a
        /*06da*/ 	.byte	0xff
	.zero		1


	//   ....[93]....
        /*06dc*/ 	.word	0x00009b60
        /*06e0*/ 	.word	0x000000ff
        /*06e4*/ 	.word	0x00000000
        /*06e8*/ 	.short	0x0101
        /*06ea*/ 	.byte	0x05
	.zero		1


	//   ....[94]....
        /*06ec*/ 	.word	0x0000ab00
        /*06f0*/ 	.word	0x00000000
        /*06f4*/ 	.word	0x00000000
        /*06f8*/ 	.short	0x0101
        /*06fa*/ 	.byte	0xff
	.zero		1


	//   ....[95]....
        /*06fc*/ 	.word	0x0000ad90
        /*0700*/ 	.word	0x000000ff
        /*0704*/ 	.word	0x00000000
        /*0708*/ 	.short	0x0101
        /*070a*/ 	.byte	0x04
	.zero		1


	//   ....[96]....
        /*070c*/ 	.word	0x0000adb0
        /*0710*/ 	.word	0x00000003
        /*0714*/ 	.word	0x000000d0
        /*0718*/ 	.short	0x010a
        /*071a*/ 	.byte	0xff
	.zero		1


	//   ....[97]....
        /*071c*/ 	.word	0x0000ae10
        /*0720*/ 	.word	0x00000002
        /*0724*/ 	.word	0x00000018
        /*0728*/ 	.short	0x010a
        /*072a*/ 	.byte	0xff
	.zero		1


	//   ....[98]....
        /*072c*/ 	.word	0x0000ae70
        /*0730*/ 	.word	0x00000002
        /*0734*/ 	.word	0x00000018
        /*0738*/ 	.short	0x010a
        /*073a*/ 	.byte	0xff
	.zero		1


	//   ....[99]....
        /*073c*/ 	.word	0x0000aec0
        /*0740*/ 	.word	0x00000002
        /*0744*/ 	.word	0x00000080
        /*0748*/ 	.short	0x010a
        /*074a*/ 	.byte	0xff
	.zero		1


	//   ....[100]....
        /*074c*/ 	.word	0x0000af20
        /*0750*/ 	.word	0x00000000
        /*0754*/ 	.word	0x00000000
        /*0758*/ 	.short	0x010a
        /*075a*/ 	.byte	0xff
	.zero		1


	//   ....[101]....
        /*075c*/ 	.word	0x0000af80
        /*0760*/ 	.word	0x00000000
        /*0764*/ 	.word	0x00000000
        /*0768*/ 	.short	0x010a
        /*076a*/ 	.byte	0xff
	.zero		1


	//   ....[102]....
        /*076c*/ 	.word	0x0000afd0
        /*0770*/ 	.word	0x00000000
        /*0774*/ 	.word	0x000000c0
        /*0778*/ 	.short	0x010a
        /*077a*/ 	.byte	0xff
	.zero		1


	//   ....[103]....
        /*077c*/ 	.word	0x0000b030
        /*0780*/ 	.word	0x00000000
        /*0784*/ 	.word	0x00000090
        /*0788*/ 	.short	0x010a
        /*078a*/ 	.byte	0xff
	.zero		1


	//   ....[104]....
        /*078c*/ 	.word	0x0000b080
        /*0790*/ 	.word	0x00000000
        /*0794*/ 	.word	0x00000080
        /*0798*/ 	.short	0x010a
        /*079a*/ 	.byte	0xff
	.zero		1


	//   ....[105]....
        /*079c*/ 	.word	0x0000b0e0
        /*07a0*/ 	.word	0x00000000
        /*07a4*/ 	.word	0x00000090
        /*07a8*/ 	.short	0x010a
        /*07aa*/ 	.byte	0xff
	.zero		1


	//   ....[106]....
        /*07ac*/ 	.word	0x0000b130
        /*07b0*/ 	.word	0x00000000
        /*07b4*/ 	.word	0x00000080
        /*07b8*/ 	.short	0x010a
        /*07ba*/ 	.byte	0xff
	.zero		1


	//   ....[107]....
        /*07bc*/ 	.word	0x0000b190
        /*07c0*/ 	.word	0x00000003
        /*07c4*/ 	.word	0x000000b0
        /*07c8*/ 	.short	0x010a
        /*07ca*/ 	.byte	0xff
	.zero		1


	//   ....[108]....
        /*07cc*/ 	.word	0x0000b1f0
        /*07d0*/ 	.word	0x00000000
        /*07d4*/ 	.word	0x00000000
        /*07d8*/ 	.short	0x010a
        /*07da*/ 	.byte	0xff
	.zero		1


	//   ....[109]....
        /*07dc*/ 	.word	0x0000b250
        /*07e0*/ 	.word	0x00000000
        /*07e4*/ 	.word	0x00000000
        /*07e8*/ 	.short	0x010a
        /*07ea*/ 	.byte	0xff
	.zero		1


	//   ....[110]....
        /*07ec*/ 	.word	0x0000b2b0
        /*07f0*/ 	.word	0x00000000
        /*07f4*/ 	.word	0x00000000
        /*07f8*/ 	.short	0x010a
        /*07fa*/ 	.byte	0xff
	.zero		1


	//   ....[111]....
        /*07fc*/ 	.word	0x0000b300
        /*0800*/ 	.word	0x00000000
        /*0804*/ 	.word	0x00000080
        /*0808*/ 	.short	0x010a
        /*080a*/ 	.byte	0xff
	.zero		1


	//   ....[112]....
        /*080c*/ 	.word	0x0000b360
        /*0810*/ 	.word	0x00000000
        /*0814*/ 	.word	0x00000078
        /*0818*/ 	.short	0x010a
        /*081a*/ 	.byte	0xff
	.zero		1


	//   ....[113]....
        /*081c*/ 	.word	0x0000b3c0
        /*0820*/ 	.word	0x00000000
        /*0824*/ 	.word	0x00000050
        /*0828*/ 	.short	0x010a
        /*082a*/ 	.byte	0xff
	.zero		1


	//   ....[114]....
        /*082c*/ 	.word	0x0000b420
        /*0830*/ 	.word	0x00000000
        /*0834*/ 	.word	0x00000058
        /*0838*/ 	.short	0x010a
        /*083a*/ 	.byte	0xff
	.zero		1


	//   ....[115]....
        /*083c*/ 	.word	0x0000b480
        /*0840*/ 	.word	0x00000000
        /*0844*/ 	.word	0x00000060
        /*0848*/ 	.short	0x010a
        /*084a*/ 	.byte	0xff
	.zero		1


	//   ....[116]....
        /*084c*/ 	.word	0x0000b4e0
        /*0850*/ 	.word	0x00000000
        /*0854*/ 	.word	0x00000068
        /*0858*/ 	.short	0x010a
        /*085a*/ 	.byte	0xff
	.zero		1


	//   ....[117]....
        /*085c*/ 	.word	0x0000b540
        /*0860*/ 	.word	0x00000000
        /*0864*/ 	.word	0x00000050
        /*0868*/ 	.short	0x010a
        /*086a*/ 	.byte	0xff
	.zero		1


	//   ....[118]....
        /*086c*/ 	.word	0x0000b5a0
        /*0870*/ 	.word	0x00000000
        /*0874*/ 	.word	0x00000058
        /*0878*/ 	.short	0x010a
        /*087a*/ 	.byte	0xff
	.zero		1


	//   ....[119]....
        /*087c*/ 	.word	0x0000b600
        /*0880*/ 	.word	0x00000000
        /*0884*/ 	.word	0x00000060
        /*0888*/ 	.short	0x010a
        /*088a*/ 	.byte	0xff
	.zero		1


	//   ....[120]....
        /*088c*/ 	.word	0x0000b650
        /*0890*/ 	.word	0x00000000
        /*0894*/ 	.word	0x00000080
        /*0898*/ 	.short	0x010a
        /*089a*/ 	.byte	0xff
	.zero		1


	//   ....[121]....
        /*089c*/ 	.word	0x0000b6b0
        /*08a0*/ 	.word	0x00000002
        /*08a4*/ 	.word	0x00000030
        /*08a8*/ 	.short	0x010a
        /*08aa*/ 	.byte	0xff
	.zero		1


	//   ....[122]....
        /*08ac*/ 	.word	0x0000b700
        /*08b0*/ 	.word	0x00000093
        /*08b4*/ 	.word	0x000000a0
        /*08b8*/ 	.short	0x010a
        /*08ba*/ 	.byte	0xff
	.zero		1


	//   ....[123]....
        /*08bc*/ 	.word	0x0000b750
        /*08c0*/ 	.word	0x00000003
        /*08c4*/ 	.word	0x00000030
        /*08c8*/ 	.short	0x010a
        /*08ca*/ 	.byte	0xff
	.zero		1


	//   ....[124]....
        /*08cc*/ 	.word	0x0000b7a0
        /*08d0*/ 	.word	0x00000000
        /*08d4*/ 	.word	0x00000030
        /*08d8*/ 	.short	0x010a
        /*08da*/ 	.byte	0xff
	.zero		1


	//   ....[125]....
        /*08dc*/ 	.word	0x0000b7f0
        /*08e0*/ 	.word	0x00000003
        /*08e4*/ 	.word	0x00000030
        /*08e8*/ 	.short	0x010a
        /*08ea*/ 	.byte	0xff
	.zero		1


	//----- nvinfo : EIATTR_NUM_MBARRIERS
	.align		4
.L_47:
        /*08ec*/ 	.byte	0x03, 0x38
        /*08ee*/ 	.short	0x001c


	//----- nvinfo : EIATTR_EXIT_INSTR_OFFSETS
	.align		4
        /*08f0*/ 	.byte	0x04, 0x1c
        /*08f2*/ 	.short	(.L_49 - .L_48)


	//   ....[0]....
.L_48:
        /*08f4*/ 	.word	0x000023d0


	//   ....[1]....
        /*08f8*/ 	.word	0x000028c0


	//   ....[2]....
        /*08fc*/ 	.word	0x00002920


	//   ....[3]....
        /*0900*/ 	.word	0x00003700


	//   ....[4]....
        /*0904*/ 	.word	0x00004760


	//   ....[5]....
        /*0908*/ 	.word	0x000047a0


	//   ....[6]....
        /*090c*/ 	.word	0x0000ac90


	//   ....[7]....
        /*0910*/ 	.word	0x0000ad00


	//   ....[8]....
        /*0914*/ 	.word	0x0000ad30


	//   ....[9]....
        /*0918*/ 	.word	0x0000ada0


	//----- nvinfo : EIATTR_MAX_THREADS
	.align		4
.L_49:
        /*091c*/ 	.byte	0x04, 0x05
        /*091e*/ 	.short	(.L_51 - .L_50)
.L_50:
        /*0920*/ 	.word	0x00000100
        /*0924*/ 	.word	0x00000001
        /*0928*/ 	.word	0x00000001


	//----- nvinfo : EIATTR_CRS_STACK_SIZE
	.align		4
.L_51:
        /*092c*/ 	.byte	0x04, 0x1e
        /*092e*/ 	.short	(.L_53 - .L_52)
.L_52:
        /*0930*/ 	.word	0x00000000


	//----- nvinfo : EIATTR_CBANK_PARAM_SIZE
	.align		4
.L_53:
        /*0934*/ 	.byte	0x03, 0x19
        /*0936*/ 	.short	0x0800


	//----- nvinfo : EIATTR_PARAM_CBANK
	.align		4
        /*0938*/ 	.byte	0x04, 0x0a
        /*093a*/ 	.short	(.L_55 - .L_54)
	.align		4
.L_54:
        /*093c*/ 	.word	index@(.nv.constant0._ZN7cutlass13device_kernelINS_4gemm6kernel13GemmUniversalIN4cute5tupleIJiiiiEEENS1_10collective13CollectiveMmaINS1_35MainloopSm100TmaUmmaWarpSpecializedILi3ELi2ELi2ENS5_IJNS4_1CILi1EEESB_SB_EEEEENS5_IJNSA_ILi128EEENSA_ILi256EEENSA_ILi64EEEEEENS_10bfloat16_tENS5_IJlSB_lEEESI_SJ_NS4_8TiledMMAINS4_8MMA_AtomIJNS4_20SM100_MMA_F16BF16_SSISI_SI_fLi128ELi256ELNS4_4UMMA5MajorE0ELSO_0ELNSN_7ScaleInE0ELSP_0EEEEEENS4_6LayoutISC_NS5_IJNSA_ILi0EEEST_ST_EEEEENS5_IJNS4_10UnderscoreESW_SW_EEEEENS4_13SM90_TMA_LOADENS4_14ComposedLayoutINS4_7SwizzleILi3ELi4ELi3EEENS4_18smem_ptr_flag_bitsILi16EEENSS_INS5_IJNSA_ILi8EEESG_EEENS5_IJSG_SB_EEEEEEEvNS4_8identityESZ_S19_vS1A_EENS_8epilogue10collective18CollectiveEpilogueINS1C_23Sm100TmaWarpSpecializedILi4ELi2ELi64ELb1ELb0EEEJSH_NS5_IJNSS_ISE_SB_EENSS_ISG_SB_EEEEESI_SJ_SI_SJ_NS1C_6fusion15FusionCallbacksIS1G_NS1K_23LinCombPerRowBiasEltActINS1C_6thread4ReLuESI_fSI_SI_fLi8ELNS_15FloatRoundStyleE2EEESH_S1J_JEEENS4_5SM1004TMEM4LOAD26SM100_TMEM_LOAD_32dp32b64xESZ_S19_NS4_39AutoVectorizingCopyWithAssumedAlignmentILi128EEENS4_14SM90_TMA_STOREES19_S1X_S1X_EEEvvEEEEvNT_6ParamsE)
        /*0940*/ 	.short	0x0380
        /*0942*/ 	.short	0x0800


	//----- nvinfo : EIATTR_SW_WAR
	.align		4
.L_55:
        /*0944*/ 	.byte	0x04, 0x36
        /*0946*/ 	.short	(.L_57 - .L_56)
.L_56:
        /*0948*/ 	.word	0x00000008
.L_57:


//--------------------- .nv.callgraph             --------------------------
	.section	.nv.callgraph,"",@"SHT_CUDA_CALLGRAPH"
	.align	4
	.sectionentsize	8
	.align		4
        /*0000*/ 	.word	0x00000000
	.align		4
        /*0004*/ 	.word	0xffffffff
	.align		4
        /*0008*/ 	.word	index@(_ZN7cutlass13device_kernelINS_4gemm6kernel13GemmUniversalIN4cute5tupleIJiiiiEEENS1_10collective13CollectiveMmaINS1_35MainloopSm100TmaUmmaWarpSpecializedILi3ELi2ELi2ENS5_IJNS4_1CILi1EEESB_SB_EEEEENS5_IJNSA_ILi128EEENSA_ILi256EEENSA_ILi64EEEEEENS_10bfloat16_tENS5_IJlSB_lEEESI_SJ_NS4_8TiledMMAINS4_8MMA_AtomIJNS4_20SM100_MMA_F16BF16_SSISI_SI_fLi128ELi256ELNS4_4UMMA5MajorE0ELSO_0ELNSN_7ScaleInE0ELSP_0EEEEEENS4_6LayoutISC_NS5_IJNSA_ILi0EEEST_ST_EEEEENS5_IJNS4_10UnderscoreESW_SW_EEEEENS4_13SM90_TMA_LOADENS4_14ComposedLayoutINS4_7SwizzleILi3ELi4ELi3EEENS4_18smem_ptr_flag_bitsILi16EEENSS_INS5_IJNSA_ILi8EEESG_EEENS5_IJSG_SB_EEEEEEEvNS4_8identityESZ_S19_vS1A_EENS_8epilogue10collective18CollectiveEpilogueINS1C_23Sm100TmaWarpSpecializedILi4ELi2ELi64ELb1ELb0EEEJSH_NS5_IJNSS_ISE_SB_EENSS_ISG_SB_EEEEESI_SJ_SI_SJ_NS1C_6fusion15FusionCallbacksIS1G_NS1K_23LinCombPerRowBiasEltActINS1C_6thread4ReLuESI_fSI_SI_fLi8ELNS_15FloatRoundStyleE2EEESH_S1J_JEEENS4_5SM1004TMEM4LOAD26SM100_TMEM_LOAD_32dp32b64xESZ_S19_NS4_39AutoVectorizingCopyWithAssumedAlignmentILi128EEENS4_14SM90_TMA_STOREES19_S1X_S1X_EEEvvEEEEvNT_6ParamsE)
	.align		4
        /*000c*/ 	.word	index@(__assertfail)
	.align		4
        /*0010*/ 	.word	0x00000000
	.align		4
        /*0014*/ 	.word	0xfffffffe
	.align		4
        /*0018*/ 	.word	0x00000000
	.align		4
        /*001c*/ 	.word	0xfffffffd
	.align		4
        /*0020*/ 	.word	0x00000000
	.align		4
        /*0024*/ 	.word	0xfffffffc


//--------------------- .nv.constant4             --------------------------
	.section	.nv.constant4,"a",@progbits
	.align	8
	.align		8
.nv.constant4:
        /*0000*/ 	.dword	__assertfail
	.align		8
        /*0008*/ 	.dword	__unnamed_1
	.align		8
        /*0010*/ 	.dword	__unnamed_2
	.align		8
        /*0018*/ 	.dword	_ZN39_INTERNAL_d2230874_4_k_cu_7f766fda_34284cuda3std3__45__cpo5beginE
	.align		8
        /*0020*/ 	.dword	_ZN39_INTERNAL_d2230874_4_k_cu_7f766fda_34284cuda3std3__45__cpo3endE
	.align		8
        /*0028*/ 	.dword	_ZN39_INTERNAL_d2230874_4_k_cu_7f766fda_34284cuda3std3__45__cpo6cbeginE
	.align		8
        /*0030*/ 	.dword	_ZN39_INTERNAL_d2230874_4_k_cu_7f766fda_34284cuda3std3__45__cpo4cendE
	.align		8
        /*0038*/ 	.dword	_ZN39_INTERNAL_d2230874_4_k_cu_7f766fda_34284cuda3std3__441_GLOBAL__N__d2230874_4_k_cu_7f766fda_34286ignoreE
	.align		8
        /*0040*/ 	.dword	_ZN39_INTERNAL_d2230874_4_k_cu_7f766fda_34284cuda3std3__419piecewise_constructE
	.align		8
        /*0048*/ 	.dword	_ZN39_INTERNAL_d2230874_4_k_cu_7f766fda_34284cuda3std3__48in_placeE
	.align		8
        /*0050*/ 	.dword	_ZN39_INTERNAL_d2230874_4_k_cu_7f766fda_34284cuda3std6ranges3__45__cpo4swapE
	.align		8
        /*0058*/ 	.dword	_ZN39_INTERNAL_d2230874_4_k_cu_7f766fda_34284cuda3std6ranges3__45__cpo9iter_moveE
	.align		8
        /*0060*/ 	.dword	_ZN39_INTERNAL_d2230874_4_k_cu_7f766fda_34284cute7productE
	.align		8
        /*0068*/ 	.dword	_ZN39_INTERNAL_d2230874_4_k_cu_7f766fda_34284cute1_E
	.align		8
        /*0070*/ 	.dword	$str$25
	.align		8
        /*0078*/ 	.dword	$str$26
	.align		8
        /*0080*/ 	.dword	$str$27
	.align		8
        /*0088*/ 	.dword	$str$28


//--------------------- .text._ZN7cutlass13device_kernelINS_4gemm6kernel13GemmUniversalIN4cute5tupleIJiiiiEEENS1_10collective13CollectiveMmaINS1_35MainloopSm100TmaUmmaWarpSpecializedILi3ELi2ELi2ENS5_IJNS4_1CILi1EEESB_SB_EEEEENS5_IJNSA_ILi128EEENSA_ILi256EEENSA_ILi64EEEEEENS_10bfloat16_tENS5_IJlSB_lEEESI_SJ_NS4_8TiledMMAINS4_8MMA_AtomIJNS4_20SM100_MMA_F16BF16_SSISI_SI_fLi128ELi256ELNS4_4UMMA5MajorE0ELSO_0ELNSN_7ScaleInE0ELSP_0EEEEEENS4_6LayoutISC_NS5_IJNSA_ILi0EEEST_ST_EEEEENS5_IJNS4_10UnderscoreESW_SW_EEEEENS4_13SM90_TMA_LOADENS4_14ComposedLayoutINS4_7SwizzleILi3ELi4ELi3EEENS4_18smem_ptr_flag_bitsILi16EEENSS_INS5_IJNSA_ILi8EEESG_EEENS5_IJSG_SB_EEEEEEEvNS4_8identityESZ_S19_vS1A_EENS_8epilogue10collective18CollectiveEpilogueINS1C_23Sm100TmaWarpSpecializedILi4ELi2ELi64ELb1ELb0EEEJSH_NS5_IJNSS_ISE_SB_EENSS_ISG_SB_EEEEESI_SJ_SI_SJ_NS1C_6fusion15FusionCallbacksIS1G_NS1K_23LinCombPerRowBiasEltActINS1C_6thread4ReLuESI_fSI_SI_fLi8ELNS_15FloatRoundStyleE2EEESH_S1J_JEEENS4_5SM1004TMEM4LOAD26SM100_TMEM_LOAD_32dp32b64xESZ_S19_NS4_39AutoVectorizingCopyWithAssumedAlignmentILi128EEENS4_14SM90_TMA_STOREES19_S1X_S1X_EEEvvEEEEvNT_6ParamsE --------------------------
	.section	.text._ZN7cutlass13device_kernelINS_4gemm6kernel13GemmUniversalIN4cute5tupleIJiiiiEEENS1_10collective13CollectiveMmaINS1_35MainloopSm100TmaUmmaWarpSpecializedILi3ELi2ELi2ENS5_IJNS4_1CILi1EEESB_SB_EEEEENS5_IJNSA_ILi128EEENSA_ILi256EEENSA_ILi64EEEEEENS_10bfloat16_tENS5_IJlSB_lEEESI_SJ_NS4_8TiledMMAINS4_8MMA_AtomIJNS4_20SM100_MMA_F16BF16_SSISI_SI_fLi128ELi256ELNS4_4UMMA5MajorE0ELSO_0ELNSN_7ScaleInE0ELSP_0EEEEEENS4_6LayoutISC_NS5_IJNSA_ILi0EEEST_ST_EEEEENS5_IJNS4_10UnderscoreESW_SW_EEEEENS4_13SM90_TMA_LOADENS4_14ComposedLayoutINS4_7SwizzleILi3ELi4ELi3EEENS4_18smem_ptr_flag_bitsILi16EEENSS_INS5_IJNSA_ILi8EEESG_EEENS5_IJSG_SB_EEEEEEEvNS4_8identityESZ_S19_vS1A_EENS_8epilogue10collective18CollectiveEpilogueINS1C_23Sm100TmaWarpSpecializedILi4ELi2ELi64ELb1ELb0EEEJSH_NS5_IJNSS_ISE_SB_EENSS_ISG_SB_EEEEESI_SJ_SI_SJ_NS1C_6fusion15FusionCallbacksIS1G_NS1K_23LinCombPerRowBiasEltActINS1C_6thread4ReLuESI_fSI_SI_fLi8ELNS_15FloatRoundStyleE2EEESH_S1J_JEEENS4_5SM1004TMEM4LOAD26SM100_TMEM_LOAD_32dp32b64xESZ_S19_NS4_39AutoVectorizingCopyWithAssumedAlignmentILi128EEENS4_14SM90_TMA_STOREES19_S1X_S1X_EEEvvEEEEvNT_6ParamsE,"ax",@progbits
	.align	128
.text._ZN7cutlass13device_kernelINS_4gemm6kernel13GemmUniversalIN4cute5tupleIJiiiiEEENS1_10collective13CollectiveMmaINS1_35MainloopSm100TmaUmmaWarpSpecializedILi3ELi2ELi2ENS5_IJNS4_1CILi1EEESB_SB_EEEEENS5_IJNSA_ILi128EEENSA_ILi256EEENSA_ILi64EEEEEENS_10bfloat16_tENS5_IJlSB_lEEESI_SJ_NS4_8TiledMMAINS4_8MMA_AtomIJNS4_20SM100_MMA_F16BF16_SSISI_SI_fLi128ELi256ELNS4_4UMMA5MajorE0ELSO_0ELNSN_7ScaleInE0ELSP_0EEEEEENS4_6LayoutISC_NS5_IJNSA_ILi0EEEST_ST_EEEEENS5_IJNS4_10UnderscoreESW_SW_EEEEENS4_13SM90_TMA_LOADENS4_14ComposedLayoutINS4_7SwizzleILi3ELi4ELi3EEENS4_18smem_ptr_flag_bitsILi16EEENSS_INS5_IJNSA_ILi8EEESG_EEENS5_IJSG_SB_EEEEEEEvNS4_8identityESZ_S19_vS1A_EENS_8epilogue10collective18CollectiveEpilogueINS1C_23Sm100TmaWarpSpecializedILi4ELi2ELi64ELb1ELb0EEEJSH_NS5_IJNSS_ISE_SB_EENSS_ISG_SB_EEEEESI_SJ_SI_SJ_NS1C_6fusion15FusionCallbacksIS1G_NS1K_23LinCombPerRowBiasEltActINS1C_6thread4ReLuESI_fSI_SI_fLi8ELNS_15FloatRoundStyleE2EEESH_S1J_JEEENS4_5SM1004TMEM4LOAD26SM100_TMEM_LOAD_32dp32b64xESZ_S19_NS4_39AutoVectorizingCopyWithAssumedAlignmentILi128EEENS4_14SM90_TMA_STOREES19_S1X_S1X_EEEvvEEEEvNT_6ParamsE:
        .type           _ZN7cutlass13device_kernelINS_4gemm6kernel13GemmUniversalIN4cute5tupleIJiiiiEEENS1_10collective13CollectiveMmaINS1_35MainloopSm100TmaUmmaWarpSpecializedILi3ELi2ELi2ENS5_IJNS4_1CILi1EEESB_SB_EEEEENS5_IJNSA_ILi128EEENSA_ILi256EEENSA_ILi64EEEEEENS_10bfloat16_tENS5_IJlSB_lEEESI_SJ_NS4_8TiledMMAINS4_8MMA_AtomIJNS4_20SM100_MMA_F16BF16_SSISI_SI_fLi128ELi256ELNS4_4UMMA5MajorE0ELSO_0ELNSN_7ScaleInE0ELSP_0EEEEEENS4_6LayoutISC_NS5_IJNSA_ILi0EEEST_ST_EEEEENS5_IJNS4_10UnderscoreESW_SW_EEEEENS4_13SM90_TMA_LOADENS4_14ComposedLayoutINS4_7SwizzleILi3ELi4ELi3EEENS4_18smem_ptr_flag_bitsILi16EEENSS_INS5_IJNSA_ILi8EEESG_EEENS5_IJSG_SB_EEEEEEEvNS4_8identityESZ_S19_vS1A_EENS_8epilogue10collective18CollectiveEpilogueINS1C_23Sm100TmaWarpSpecializedILi4ELi2ELi64ELb1ELb0EEEJSH_NS5_IJNSS_ISE_SB_EENSS_ISG_SB_EEEEESI_SJ_SI_SJ_NS1C_6fusion15FusionCallbacksIS1G_NS1K_23LinCombPerRowBiasEltActINS1C_6thread4ReLuESI_fSI_SI_fLi8ELNS_15FloatRoundStyleE2EEESH_S1J_JEEENS4_5SM1004TMEM4LOAD26SM100_TMEM_LOAD_32dp32b64xESZ_S19_NS4_39AutoVectorizingCopyWithAssumedAlignmentILi128EEENS4_14SM90_TMA_STOREES19_S1X_S1X_EEEvvEEEEvNT_6ParamsE,@function
        .size           _ZN7cutlass13device_kernelINS_4gemm6kernel13GemmUniversalIN4cute5tupleIJiiiiEEENS1_10collective13CollectiveMmaINS1_35MainloopSm100TmaUmmaWarpSpecializedILi3ELi2ELi2ENS5_IJNS4_1CILi1EEESB_SB_EEEEENS5_IJNSA_ILi128EEENSA_ILi256EEENSA_ILi64EEEEEENS_10bfloat16_tENS5_IJlSB_lEEESI_SJ_NS4_8TiledMMAINS4_8MMA_AtomIJNS4_20SM100_MMA_F16BF16_SSISI_SI_fLi128ELi256ELNS4_4UMMA5MajorE0ELSO_0ELNSN_7ScaleInE0ELSP_0EEEEEENS4_6LayoutISC_NS5_IJNSA_ILi0EEEST_ST_EEEEENS5_IJNS4_10UnderscoreESW_SW_EEEEENS4_13SM90_TMA_LOADENS4_14ComposedLayoutINS4_7SwizzleILi3ELi4ELi3EEENS4_18smem_ptr_flag_bitsILi16EEENSS_INS5_IJNSA_ILi8EEESG_EEENS5_IJSG_SB_EEEEEEEvNS4_8identityESZ_S19_vS1A_EENS_8epilogue10collective18CollectiveEpilogueINS1C_23Sm100TmaWarpSpecializedILi4ELi2ELi64ELb1ELb0EEEJSH_NS5_IJNSS_ISE_SB_EENSS_ISG_SB_EEEEESI_SJ_SI_SJ_NS1C_6fusion15FusionCallbacksIS1G_NS1K_23LinCombPerRowBiasEltActINS1C_6thread4ReLuESI_fSI_SI_fLi8ELNS_15FloatRoundStyleE2EEESH_S1J_JEEENS4_5SM1004TMEM4LOAD26SM100_TMEM_LOAD_32dp32b64xESZ_S19_NS4_39AutoVectorizingCopyWithAssumedAlignmentILi128EEENS4_14SM90_TMA_STOREES19_S1X_S1X_EEEvvEEEEvNT_6ParamsE,(.L_x_169 - _ZN7cutlass13device_kernelINS_4gemm6kernel13GemmUniversalIN4cute5tupleIJiiiiEEENS1_10collective13CollectiveMmaINS1_35MainloopSm100TmaUmmaWarpSpecializedILi3ELi2ELi2ENS5_IJNS4_1CILi1EEESB_SB_EEEEENS5_IJNSA_ILi128EEENSA_ILi256EEENSA_ILi64EEEEEENS_10bfloat16_tENS5_IJlSB_lEEESI_SJ_NS4_8TiledMMAINS4_8MMA_AtomIJNS4_20SM100_MMA_F16BF16_SSISI_SI_fLi128ELi256ELNS4_4UMMA5MajorE0ELSO_0ELNSN_7ScaleInE0ELSP_0EEEEEENS4_6LayoutISC_NS5_IJNSA_ILi0EEEST_ST_EEEEENS5_IJNS4_10UnderscoreESW_SW_EEEEENS4_13SM90_TMA_LOADENS4_14ComposedLayoutINS4_7SwizzleILi3ELi4ELi3EEENS4_18smem_ptr_flag_bitsILi16EEENSS_INS5_IJNSA_ILi8EEESG_EEENS5_IJSG_SB_EEEEEEEvNS4_8identityESZ_S19_vS1A_EENS_8epilogue10collective18CollectiveEpilogueINS1C_23Sm100TmaWarpSpecializedILi4ELi2ELi64ELb1ELb0EEEJSH_NS5_IJNSS_ISE_SB_EENSS_ISG_SB_EEEEESI_SJ_SI_SJ_NS1C_6fusion15FusionCallbacksIS1G_NS1K_23LinCombPerRowBiasEltActINS1C_6thread4ReLuESI_fSI_SI_fLi8ELNS_15FloatRoundStyleE2EEESH_S1J_JEEENS4_5SM1004TMEM4LOAD26SM100_TMEM_LOAD_32dp32b64xESZ_S19_NS4_39AutoVectorizingCopyWithAssumedAlignmentILi128EEENS4_14SM90_TMA_STOREES19_S1X_S1X_EEEvvEEEEvNT_6ParamsE)
        .other          _ZN7cutlass13device_kernelINS_4gemm6kernel13GemmUniversalIN4cute5tupleIJiiiiEEENS1_10collective13CollectiveMmaINS1_35MainloopSm100TmaUmmaWarpSpecializedILi3ELi2ELi2ENS5_IJNS4_1CILi1EEESB_SB_EEEEENS5_IJNSA_ILi128EEENSA_ILi256EEENSA_ILi64EEEEEENS_10bfloat16_tENS5_IJlSB_lEEESI_SJ_NS4_8TiledMMAINS4_8MMA_AtomIJNS4_20SM100_MMA_F16BF16_SSISI_SI_fLi128ELi256ELNS4_4UMMA5MajorE0ELSO_0ELNSN_7ScaleInE0ELSP_0EEEEEENS4_6LayoutISC_NS5_IJNSA_ILi0EEEST_ST_EEEEENS5_IJNS4_10UnderscoreESW_SW_EEEEENS4_13SM90_TMA_LOADENS4_14ComposedLayoutINS4_7SwizzleILi3ELi4ELi3EEENS4_18smem_ptr_flag_bitsILi16EEENSS_INS5_IJNSA_ILi8EEESG_EEENS5_IJSG_SB_EEEEEEEvNS4_8identityESZ_S19_vS1A_EENS_8epilogue10collective18CollectiveEpilogueINS1C_23Sm100TmaWarpSpecializedILi4ELi2ELi64ELb1ELb0EEEJSH_NS5_IJNSS_ISE_SB_EENSS_ISG_SB_EEEEESI_SJ_SI_SJ_NS1C_6fusion15FusionCallbacksIS1G_NS1K_23LinCombPerRowBiasEltActINS1C_6thread4ReLuESI_fSI_SI_fLi8ELNS_15FloatRoundStyleE2EEESH_S1J_JEEENS4_5SM1004TMEM4LOAD26SM100_TMEM_LOAD_32dp32b64xESZ_S19_NS4_39AutoVectorizingCopyWithAssumedAlignmentILi128EEENS4_14SM90_TMA_STOREES19_S1X_S1X_EEEvvEEEEvNT_6ParamsE,@"STO_CUDA_ENTRY STV_DEFAULT"
_ZN7cutlass13device_kernelINS_4gemm6kernel13GemmUniversalIN4cute5tupleIJiiiiEEENS1_10collective13CollectiveMmaINS1_35MainloopSm100TmaUmmaWarpSpecializedILi3ELi2ELi2ENS5_IJNS4_1CILi1EEESB_SB_EEEEENS5_IJNSA_ILi128EEENSA_ILi256EEENSA_ILi64EEEEEENS_10bfloat16_tENS5_IJlSB_lEEESI_SJ_NS4_8TiledMMAINS4_8MMA_AtomIJNS4_20SM100_MMA_F16BF16_SSISI_SI_fLi128ELi256ELNS4_4UMMA5MajorE0ELSO_0ELNSN_7ScaleInE0ELSP_0EEEEEENS4_6LayoutISC_NS5_IJNSA_ILi0EEEST_ST_EEEEENS5_IJNS4_10UnderscoreESW_SW_EEEEENS4_13SM90_TMA_LOADENS4_14ComposedLayoutINS4_7SwizzleILi3ELi4ELi3EEENS4_18smem_ptr_flag_bitsILi16EEENSS_INS5_IJNSA_ILi8EEESG_EEENS5_IJSG_SB_EEEEEEEvNS4_8identityESZ_S19_vS1A_EENS_8epilogue10collective18CollectiveEpilogueINS1C_23Sm100TmaWarpSpecializedILi4ELi2ELi64ELb1ELb0EEEJSH_NS5_IJNSS_ISE_SB_EENSS_ISG_SB_EEEEESI_SJ_SI_SJ_NS1C_6fusion15FusionCallbacksIS1G_NS1K_23LinCombPerRowBiasEltActINS1C_6thread4ReLuESI_fSI_SI_fLi8ELNS_15FloatRoundStyleE2EEESH_S1J_JEEENS4_5SM1004TMEM4LOAD26SM100_TMEM_LOAD_32dp32b64xESZ_S19_NS4_39AutoVectorizingCopyWithAssumedAlignmentILi128EEENS4_14SM90_TMA_STOREES19_S1X_S1X_EEEvvEEEEvNT_6ParamsE:
[----:B------:R-:W1:Y:S01]  /*0000*/  LDC R1, c[0x0][0x37c] ;  /* 0x0000df00ff017b82 */ /* 0x000e620000000800 */
[----:B------:R-:W2:Y:S01]  /*0010*/  S2R R0, SR_TID.X ;  /* 0x0000000000007919 */ /* 0x000ea20000002100 */
[----:B------:R-:W3:Y:S01]  /*0020*/  LDCU.64 UR6, c[0x0][0x890] ;  /* 0x00011200ff0677ac */ /* 0x000ee20008000a00 */
[----:B------:R-:W-:Y:S02]  /*0030*/  PRMT R192, RZ, 0x7610, R192 ;  /* 0x00007610ffc07816 */ /* 0x000fe400000000c0 */
[----:B------:R-:W-:Y:S01]  /*0040*/  ELECT P5, URZ, PT ;  /* 0x0000000000ff782f */ /* 0x000fe200038a0000 */
[----:B------:R-:W4:Y:S01]  /*0050*/  LDCU.64 UR46, c[0x0][0x358] ;  /* 0x00006b00ff2e77ac */ /* 0x000f220008000a00 */
[----:B---3--:R-:W-:-:S04]  /*0060*/  UISETP.NE.U32.AND UP0, UPT, UR6, URZ, UPT ;  /* 0x000000ff0600728c */ /* 0x008fc8000bf05070 */
[----:B------:R-:W-:Y:S01]  /*0070*/  UISETP.NE.AND.EX UP1, UPT, UR7, URZ, UPT, UP0 ;  /* 0x000000ff0700728c */ /* 0x000fe2000bf25300 */
[----:B--2---:R-:W-:-:S05]  /*0080*/  SHF.R.U32.HI R199, RZ, 0x5, R0 ;  /* 0x00000005ffc77819 */ /* 0x004fca0000011600 */
[----:B------:R-:W2:Y:S02]  /*0090*/  SHFL.IDX PT, R2, R199, RZ, 0x1f ;  /* 0x00001fffc7027589 */ /* 0x000ea400000e0000 */
[----:B--2---:R-:W-:Y:S01]  /*00a0*/  R2UR UR6, R2 ;  /* 0x00000000020672ca */ /* 0x004fe200000e0000 */
[----:B-1--4-:R-:W-:Y:S05]  /*00b0*/  BRA.U UP1, `(.L_x_0) ;  /* 0x00000001012c7547 */ /* 0x012fea000b800000 */
[----:B------:R-:W1:Y:S02]  /*00c0*/  LDCU.64 UR4, c[0x0][0x888] ;  /* 0x00011100ff0477ac */ /* 0x000e640008000a00 */
[----:B-1----:R-:W-:-:S04]  /*00d0*/  UISETP.NE.U32.AND UP2, UPT, UR4, URZ, UPT ;  /* 0x000000ff0400728c */ /* 0x002fc8000bf45070 */
[----:B------:R-:W-:-:S09]  /*00e0*/  UISETP.NE.AND.EX UP2, UPT, UR5, URZ, UPT, UP2 ;  /* 0x000000ff0500728c */ /* 0x000fd2000bf45320 */
[----:B------:R-:W-:Y:S05]  /*00f0*/  BRA.U !UP2, `(.L_x_1) ;  /* 0x000000010a107547 */ /* 0x000fea000b800000 */
[----:B------:R-:W1:Y:S02]  /*0100*/  LDC.64 R2, c[0x0][0x888] ;  /* 0x00022200ff027b82 */ /* 0x000e640000000a00 */
[----:B-1----:R1:W5:Y:S01]  /*0110*/  LDG.E R143, desc[UR46][R2.64] ;  /* 0x0000002e028f7981 */ /* 0x002362000c1e1900 */
[----:B------:R-:W-:Y:S01]  /*0120*/  HFMA2 R192, -RZ, RZ, 0, 5.9604644775390625e-08 ;  /* 0x00000001ffc07431 */ /* 0x000fe200000001ff */
[----:B------:R-:W-:Y:S05]  /*0130*/  BRA `(.L_x_0) ;  /* 0x00000000000c7947 */ /* 0x000fea0003800000 */
.L_x_1:
[----:B------:R-:W1:Y:S01]  /*0140*/  LDCU UR4, c[0x0][0x880] ;  /* 0x00011000ff0477ac */ /* 0x000e620008000800 */
[----:B------:R-:W-:Y:S01]  /*0150*/  HFMA2 R192, -RZ, RZ, 0, 5.9604644775390625e-08 ;  /* 0x00000001ffc07431 */ /* 0x000fe200000001ff */
[----:B-1----:R-:W-:-:S07]  /*0160*/  MOV R143, UR4 ;  /* 0x00000004008f7c02 */ /* 0x002fce0008000f00 */
.L_x_0:
[----:B------:R-:W2:Y:S02]  /*0170*/  LDCU.64 UR4, c[0x0][0x8b0] ;  /* 0x00011600ff0477ac */ /* 0x000ea40008000a00 */
[----:B--2---:R-:W-:-:S04]  /*0180*/  UISETP.NE.U32.AND UP2, UPT, UR4, URZ, UPT ;  /* 0x000000ff0400728c */ /* 0x004fc8000bf45070 */
[----:B------:R-:W-:-:S09]  /*0190*/  UISETP.NE.AND.EX UP2, UPT, UR5, URZ, UPT, UP2 ;  /* 0x000000ff0500728c */ /* 0x000fd2000bf45320 */
[----:B------:R-:W-:Y:S05]  /*01a0*/  BRA.U UP2, `(.L_x_2) ;  /* 0x0000000102247547 */ /* 0x000fea000b800000 */
[----:B------:R-:W2:Y:S02]  /*01b0*/  LDCU.64 UR4, c[0x0][0x8a8] ;  /* 0x00011500ff0477ac */ /* 0x000ea40008000a00 */
[----:B--2---:R-:W-:-:S04]  /*01c0*/  UISETP.NE.U32.AND UP2, UPT, UR4, URZ, UPT ;  /* 0x000000ff0400728c */ /* 0x004fc8000bf45070 */
[----:B------:R-:W-:-:S09]  /*01d0*/  UISETP.NE.AND.EX UP2, UPT, UR5, URZ, UPT, UP2 ;  /* 0x000000ff0500728c */ /* 0x000fd2000bf45320 */
[----:B------:R-:W-:Y:S05]  /*01e0*/  BRA.U !UP2, `(.L_x_3) ;  /* 0x000000010a0c7547 */ /* 0x000fea000b800000 */
[----:B-1----:R-:W1:Y:S02]  /*01f0*/  LDC.64 R2, c[0x0][0x8a8] ;  /* 0x00022a00ff027b82 */ /* 0x002e640000000a00 */
[----:B-1----:R2:W5:Y:S01]  /*0200*/  LDG.E R141, desc[UR46][R2.64] ;  /* 0x0000002e028d7981 */ /* 0x002562000c1e1900 */
[----:B------:R-:W-:Y:S05]  /*0210*/  BRA `(.L_x_2) ;  /* 0x0000000000087947 */ /* 0x000fea0003800000 */
.L_x_3:
[----:B------:R-:W2:Y:S02]  /*0220*/  LDCU UR4, c[0x0][0x8a0] ;  /* 0x00011400ff0477ac */ /* 0x000ea40008000800 */
[----:B--2---:R-:W-:Y:S02]  /*0230*/  MOV R141, UR4 ;  /* 0x00000004008d7c02 */ /* 0x004fe40008000f00 */
.L_x_2:
[----:B-12---:R-:W-:Y:S01]  /*0240*/  IMAD.U32 R3, RZ, RZ, UR6 ;  /* 0x00000006ff037e24 */ /* 0x006fe2000f8e00ff */
[----:B------:R-:W-:Y:S04]  /*0250*/  BSSY.RECONVERGENT B0, `(.L_x_4) ;  /* 0x000000c000007945 */ /* 0x000fe80003800200 */
[C---:B------:R-:W-:Y:S02]  /*0260*/  ISETP.NE.OR P1, PT, R3.reuse, 0x1, !P5 ;  /* 0x000000010300780c */ /* 0x040fe40006f25670 */
[----:B------:R-:W-:-:S11]  /*0270*/  ISETP.NE.OR P0, PT, R3, 0x3, !P5 ;  /* 0x000000030300780c */ /* 0x000fd60006f05670 */
[----:B------:R-:W-:Y:S05]  /*0280*/  @P1 BRA `(.L_x_5) ;  /* 0x0000000000201947 */ /* 0x000fea0003800000 */
[----:B------:R-:W1:Y:S02]  /*0290*/  LDCU.64 UR4, c[0x0][0x348] ;  /* 0x00006900ff0477ac */ /* 0x000e640008000a00 */
[----:B-1----:R-:W-:Y:S02]  /*02a0*/  UIADD3 UR8, UP3, UPT, UR4, 0x80, URZ ;  /* 0x0000008004087890 */ /* 0x002fe4000ff7e0ff */
[----:B------:R-:W-:Y:S02]  /*02b0*/  UIADD3 UR4, UP2, UPT, UR4, 0x180, URZ ;  /* 0x0000018004047890 */ /* 0x000fe4000ff5e0ff */
[----:B------:R-:W-:Y:S02]  /*02c0*/  UIADD3.X UR9, UPT, UPT, URZ, UR5, URZ, UP3, !UPT ;  /* 0x00000005ff097290 */ /* 0x000fe40009ffe4ff */
[----:B------:R-:W-:-:S07]  /*02d0*/  UIADD3.X UR5, UPT, UPT, URZ, UR5, URZ, UP2, !UPT ;  /* 0x00000005ff057290 */ /* 0x000fce00097fe4ff */
[----:B------:R1:W-:Y:S02]  /*02e0*/  UTMACCTL.PF [UR8] ;  /* 0x00000000080079b9 */ /* 0x0003e40008040000 */
[----:B------:R1:W-:Y:S02]  /*02f0*/  UTMACCTL.PF [UR4] ;  /* 0x00000000040079b9 */ /* 0x0003e40008040000 */
[----:B-1----:R-:W-:Y:S01]  /*0300*/  NOP ;  /* 0x0000000000007918 */ /* 0x002fe20000000000 */
.L_x_5:
[----:B------:R-:W-:Y:S05]  /*0310*/  BSYNC.RECONVERGENT B0 ;  /* 0x0000000000007941 */ /* 0x000fea0003800200 */
.L_x_4:
[----:B------:R-:W-:Y:S04]  /*0320*/  BSSY.RECONVERGENT B0, `(.L_x_6) ;  /* 0x000000a000007945 */ /* 0x000fe80003800200 */
        /* <DEDUP_REMOVED lines=9> */
.L_x_7:
[----:B------:R-:W-:Y:S05]  /*03c0*/  BSYNC.RECONVERGENT B0 ;  /* 0x0000000000007941 */ /* 0x000fea0003800200 */
.L_x_6:
[----:B------:R-:W1:Y:S01]  /*03d0*/  LDCU.64 UR4, c[0x0][0x888] ;  /* 0x00011100ff0477ac */ /* 0x000e620008000a00 */
[----:B------:R-:W-:Y:S01]  /*03e0*/  PLOP3.LUT P0, PT, PT, PT, UP0, 0x80, 0x8 ;  /* 0x000000000008781c */ /* 0x000fe20003f0f008 */
[----:B------:R-:W-:-:S03]  /*03f0*/  UPLOP3.LUT UP3, UPT, UPT, UPT, UPT, 0x40, 0x4 ;  /* 0x000000000004789c */ /* 0x000fc60003f6e870 */
[----:B------:R-:W-:Y:S01]  /*0400*/  ISETP.NE.AND.EX P0, PT, RZ, UR7, PT, P0 ;  /* 0x00000007ff007c0c */ /* 0x000fe2000bf05300 */
[----:B-1----:R-:W-:-:S04]  /*0410*/  UISETP.NE.U32.AND UP2, UPT, UR4, URZ, UPT ;  /* 0x000000ff0400728c */ /* 0x002fc8000bf45070 */
[----:B------:R-:W-:-:S06]  /*0420*/  UISETP.NE.AND.EX UP2, UPT, UR5, URZ, UPT, UP2 ;  /* 0x000000ff0500728c */ /* 0x000fcc000bf45320 */
[----:B------:R-:W-:-:S13]  /*0430*/  PLOP3.LUT P1, PT, PT, PT, UP2, 0x80, 0x8 ;  /* 0x000000000008781c */ /* 0x000fda0003f2f028 */
[----:B------:R-:W-:Y:S05]  /*0440*/  @P1 BRA P0, `(.L_x_8) ;  /* 0x0000000000141947 */ /* 0x000fea0000000000 */
[----:B------:R-:W-:Y:S01]  /*0450*/  PLOP3.LUT P1, PT, PT, PT, UP1, 0x80, 0x8 ;  /* 0x000000000008781c */ /* 0x000fe20003f2f018 */
[----:B------:R-:W-:-:S12]  /*0460*/  UPLOP3.LUT UP3, UPT, UPT, UPT, UP2, 0x40, 0x4 ;  /* 0x000000000004789c */ /* 0x000fd80003f6e820 */
[----:B-----5:R-:W-:-:S13]  /*0470*/  @!P1 FSETP.EQ.AND P0, PT, R143, RZ, PT ;  /* 0x000000ff8f00920b */ /* 0x020fda0003f02000 */
[----:B------:R-:W-:Y:S01]  /*0480*/  @!P1 VOTEU.ANY UP0, P0 ;  /* 0x0000000000ff9886 */ /* 0x000fe20000000100 */
[----:B------:R-:W-:-:S11]  /*0490*/  @!UP1 UPLOP3.LUT UP3, UPT, UPT, UPT, UP0, 0x80, 0x8 ;  /* 0x000000000008989c */ /* 0x000fd60003f6f000 */
.L_x_8:
[----:B------:R-:W1:Y:S01]  /*04a0*/  SHFL.IDX PT, R2, R199, RZ, 0x1f ;  /* 0x00001fffc7027589 */ /* 0x000e6200000e0000 */
[----:B------:R-:W-:-:S04]  /*04b0*/  UISETP.NE.AND UP0, UPT, UR6, 0x2, UPT ;  /* 0x000000020600788c */ /* 0x000fc8000bf05270 */
[----:B------:R-:W-:Y:S01]  /*04c0*/  USEL UR13, URZ, 0x1, UP0 ;  /* 0x00000001ff0d7887 */ /* 0x000fe20008000000 */
[----:B-1----:R-:W-:-:S13]  /*04d0*/  ISETP.NE.AND P0, PT, R2, RZ, PT ;  /* 0x000000ff0200720c */ /* 0x002fda0003f05270 */
[----:B------:R-:W-:Y:S05]  /*04e0*/  @P0 BRA `(.L_x_9) ;  /* 0x0000000000400947 */ /* 0x000fea0003800000 */
[----:B------:R-:W1:Y:S01]  /*04f0*/  S2UR UR5, SR_CgaCtaId ;  /* 0x00000000000579c3 */ /* 0x000e620000008800 */
[----:B------:R-:W-:Y:S01]  /*0500*/  UMOV UR7, 0x400 ;  /* 0x0000040000077882 */ /* 0x000fe20000000000 */
[----:B------:R-:W-:Y:S01]  /*0510*/  UMOV UR4, 0x1 ;  /* 0x0000000100047882 */ /* 0x000fe20000000000 */
[----:B------:R-:W-:Y:S01]  /*0520*/  ELECT P0, URZ, PT ;  /* 0x0000000000ff782f */ /* 0x000fe20003800000 */
[----:B------:R-:W-:-:S04]  /*0530*/  UIADD3 UR8, UPT, UPT, -UR4, 0x100000, URZ ;  /* 0x0010000004087890 */ /* 0x000fc8000fffe1ff */
[----:B------:R-:W-:Y:S02]  /*0540*/  USHF.L.U32 UR9, UR8, 0xb, URZ ;  /* 0x0000000b08097899 */ /* 0x000fe400080006ff */
[----:B------:R-:W-:Y:S02]  /*0550*/  USHF.L.U32 UR8, UR8, 0x1, URZ ;  /* 0x0000000108087899 */ /* 0x000fe400080006ff */
[----:B-1----:R-:W-:Y:S01]  /*0560*/  ULEA UR5, UR5, UR7, 0x18 ;  /* 0x0000000705057291 */ /* 0x002fe2000f8ec0ff */
[----:B------:R-:W1:Y:S11]  /*0570*/  FENCE.VIEW.ASYNC.S ;  /* 0x00000000000073c6 */ /* 0x000e760000000000 */
[----:B-1----:R1:W2:Y:S01]  /*0580*/  SYNCS.EXCH.64 URZ, [UR5], UR8 ;  /* 0x0000000805ff75b2 */ /* 0x0022a20008000100 */
[----:B------:R1:W3:Y:S01]  /*0590*/  SYNCS.EXCH.64 URZ, [UR5+0x18], UR8 ;  /* 0x0000180805ff75b2 */ /* 0x0002e20008000100 */
[----:B------:R1:W4:Y:S01]  /*05a0*/  SYNCS.EXCH.64 URZ, [UR5+0x8], UR8 ;  /* 0x0000080805ff75b2 */ /* 0x0003220008000100 */
[----:B------:R1:W1:Y:S01]  /*05b0*/  SYNCS.EXCH.64 URZ, [UR5+0x20], UR8 ;  /* 0x0000200805ff75b2 */ /* 0x0002620008000100 */
[----:B------:R1:W1:Y:S01]  /*05c0*/  SYNCS.EXCH.64 URZ, [UR5+0x10], UR8 ;  /* 0x0000100805ff75b2 */ /* 0x0002620008000100 */
[----:B------:R1:W1:Y:S01]  /*05d0*/  SYNCS.EXCH.64 URZ, [UR5+0x28], UR8 ;  /* 0x0000280805ff75b2 */ /* 0x0002620008000100 */
[----:B------:R-:W-:Y:S01]  /*05e0*/  NOP ;  /* 0x0000000000007918 */ /* 0x000fe20000000000 */
.L_x_9:
[----:B------:R-:W2:Y:S01]  /*05f0*/  SHFL.IDX PT, R2, R199, RZ, 0x1f ;  /* 0x00001fffc7027589 */ /* 0x000ea200000e0000 */
[----:B------:R-:W-:Y:S01]  /*0600*/  NOP ;  /* 0x0000000000007918 */ /* 0x000fe20000000000 */
[----:B--2---:R-:W-:-:S13]  /*0610*/  ISETP.NE.AND P0, PT, R2, 0x1, PT ;  /* 0x000000010200780c */ /* 0x004fda0003f05270 */
[----:B------:R-:W-:Y:S05]  /*0620*/  @P0 BRA `(.L_x_10) ;  /* 0x0000000000580947 */ /* 0x000fea0003800000 */
[----:B------:R-:W2:Y:S01]  /*0630*/  S2UR UR7, SR_CgaCtaId ;  /* 0x00000000000779c3 */ /* 0x000ea20000008800 */
[----:B-1----:R-:W-:Y:S01]  /*0640*/  UMOV UR8, 0x400 ;  /* 0x0000040000087882 */ /* 0x002fe20000000000 */
[----:B------:R-:W-:Y:S01]  /*0650*/  UMOV UR5, 0x20 ;  /* 0x0000002000057882 */ /* 0x000fe20000000000 */
[----:B------:R-:W-:Y:S01]  /*0660*/  UMOV UR4, 0x80 ;  /* 0x0000008000047882 */ /* 0x000fe20000000000 */
[----:B------:R-:W-:Y:S01]  /*0670*/  ELECT P0, URZ, PT ;  /* 0x0000000000ff782f */ /* 0x000fe20003800000 */
[----:B--2---:R-:W-:Y:S02]  /*0680*/  ULEA UR7, UR7, UR8, 0x18 ;  /* 0x0000000807077291 */ /* 0x004fe4000f8ec0ff */
[----:B------:R-:W-:-:S04]  /*0690*/  UIADD3 UR8, UPT, UPT, -UR5, 0x100000, URZ ;  /* 0x0010000005087890 */ /* 0x000fc8000fffe1ff */
[----:B------:R-:W-:Y:S02]  /*06a0*/  USHF.L.U32 UR9, UR8, 0xb, URZ ;  /* 0x0000000b08097899 */ /* 0x000fe400080006ff */
[----:B------:R-:W-:Y:S02]  /*06b0*/  USHF.L.U32 UR8, UR8, 0x1, URZ ;  /* 0x0000000108087899 */ /* 0x000fe400080006ff */
[----:B------:R-:W-:-:S04]  /*06c0*/  UIADD3 UR4, UPT, UPT, -UR4, 0x100000, URZ ;  /* 0x0010000004047890 */ /* 0x000fc8000fffe1ff */
[----:B------:R-:W-:Y:S02]  /*06d0*/  USHF.L.U32 UR5, UR4, 0xb, URZ ;  /* 0x0000000b04057899 */ /* 0x000fe400080006ff */
[----:B------:R-:W-:Y:S01]  /*06e0*/  USHF.L.U32 UR4, UR4, 0x1, URZ ;  /* 0x0000000104047899 */ /* 0x000fe200080006ff */
[----:B------:R-:W1:Y:S03]  /*06f0*/  FENCE.VIEW.ASYNC.S ;  /* 0x00000000000073c6 */ /* 0x000e660000000000 */
[----:B-1----:R2:W1:Y:S08]  /*0700*/  SYNCS.EXCH.64 URZ, [UR7+0x30], UR8 ;  /* 0x0000300807ff75b2 */ /* 0x0024700008000100 */
[----:B------:R2:W1:Y:S01]  /*0710*/  SYNCS.EXCH.64 URZ, [UR7+0x50], UR4 ;  /* 0x0000500407ff75b2 */ /* 0x0004620008000100 */
[----:B------:R2:W1:Y:S01]  /*0720*/  SYNCS.EXCH.64 URZ, [UR7+0x38], UR8 ;  /* 0x0000380807ff75b2 */ /* 0x0004620008000100 */
[----:B------:R2:W1:Y:S01]  /*0730*/  SYNCS.EXCH.64 URZ, [UR7+0x58], UR4 ;  /* 0x0000580407ff75b2 */ /* 0x0004620008000100 */
[----:B------:R2:W1:Y:S01]  /*0740*/  SYNCS.EXCH.64 URZ, [UR7+0x40], UR8 ;  /* 0x0000400807ff75b2 */ /* 0x0004620008000100 */
[----:B------:R2:W1:Y:S01]  /*0750*/  SYNCS.EXCH.64 URZ, [UR7+0x60], UR4 ;  /* 0x0000600407ff75b2 */ /* 0x0004620008000100 */
[----:B------:R2:W1:Y:S01]  /*0760*/  SYNCS.EXCH.64 URZ, [UR7+0x48], UR8 ;  /* 0x0000480807ff75b2 */ /* 0x0004620008000100 */
[----:B------:R2:W1:Y:S02]  /*0770*/  SYNCS.EXCH.64 URZ, [UR7+0x68], UR4 ;  /* 0x0000680407ff75b2 */ /* 0x0004640008000100 */
[----:B--2---:R-:W-:Y:S01]  /*0780*/  NOP ;  /* 0x0000000000007918 */ /* 0x004fe20000000000 */
.L_x_10:
[----:B------:R-:W2:Y:S01]  /*0790*/  SHFL.IDX PT, R2, R199, RZ, 0x1f ;  /* 0x00001fffc7027589 */ /* 0x000ea200000e0000 */
[----:B------:R-:W-:Y:S01]  /*07a0*/  NOP ;  /* 0x0000000000007918 */ /* 0x000fe20000000000 */
[----:B--2---:R-:W-:-:S13]  /*07b0*/  ISETP.NE.AND P0, PT, R2, 0x3, PT ;  /* 0x000000030200780c */ /* 0x004fda0003f05270 */
[----:B------:R-:W-:Y:S05]  /*07c0*/  @P0 BRA `(.L_x_11) ;  /* 0x0000000000300947 */ /* 0x000fea0003800000 */
[----:B-1----:R-:W1:Y:S01]  /*07d0*/  S2UR UR5, SR_CgaCtaId ;  /* 0x00000000000579c3 */ /* 0x002e620000008800 */
        /* <DEDUP_REMOVED lines=8> */
[----:B-1----:R2:W1:Y:S01]  /*0860*/  SYNCS.EXCH.64 URZ, [UR5+0x70], UR8 ;  /* 0x0000700805ff75b2 */ /* 0x0024620008000100 */
[----:B------:R2:W1:Y:S02]  /*0870*/  SYNCS.EXCH.64 URZ, [UR5+0x78], UR8 ;  /* 0x0000780805ff75b2 */ /* 0x0004640008000100 */
[----:B--2---:R-:W-:Y:S01]  /*0880*/  NOP ;  /* 0x0000000000007918 */ /* 0x004fe20000000000 */
.L_x_11:
[----:B------:R-:W2:Y:S01]  /*0890*/  SHFL.IDX PT, R2, R199, RZ, 0x1f ;  /* 0x00001fffc7027589 */ /* 0x000ea200000e0000 */
[----:B------:R-:W-:Y:S01]  /*08a0*/  NOP ;  /* 0x0000000000007918 */ /* 0x000fe20000000000 */
[----:B--2---:R-:W-:-:S13]  /*08b0*/  ISETP.NE.AND P0, PT, R2, 0x4, PT ;  /* 0x000000040200780c */ /* 0x004fda0003f05270 */
[----:B------:R-:W-:Y:S05]  /*08c0*/  @P0 BRA `(.L_x_12) ;  /* 0x00000000004c0947 */ /* 0x000fea0003800000 */
[----:B-1----:R-:W1:Y:S01]  /*08d0*/  S2UR UR5, SR_CgaCtaId ;  /* 0x00000000000579c3 */ /* 0x002e620000008800 */
[----:B------:R-:W-:Y:S01]  /*08e0*/  UMOV UR8, 0xe0 ;  /* 0x000000e000087882 */ /* 0x000fe20000000000 */
[----:B------:R-:W-:Y:S01]  /*08f0*/  UMOV UR7, 0x400 ;  /* 0x0000040000077882 */ /* 0x000fe20000000000 */
[----:B------:R-:W-:Y:S01]  /*0900*/  USEL UR8, UR8, 0x100, UP3 ;  /* 0x0000010008087887 */ /* 0x000fe20009800000 */
[----:B------:R-:W-:Y:S01]  /*0910*/  UMOV UR4, 0x1 ;  /* 0x0000000100047882 */ /* 0x000fe20000000000 */
[----:B------:R-:W-:Y:S01]  /*0920*/  ELECT P0, URZ, PT ;  /* 0x0000000000ff782f */ /* 0x000fe20003800000 */
[----:B------:R-:W-:-:S04]  /*0930*/  UIADD3 UR10, UPT, UPT, -UR4, 0x100000, URZ ;  /* 0x00100000040a7890 */ /* 0x000fc8000fffe1ff */
[----:B------:R-:W-:Y:S02]  /*0940*/  USHF.L.U32 UR11, UR10, 0xb, URZ ;  /* 0x0000000b0a0b7899 */ /* 0x000fe400080006ff */
[----:B------:R-:W-:Y:S02]  /*0950*/  USHF.L.U32 UR10, UR10, 0x1, URZ ;  /* 0x000000010a0a7899 */ /* 0x000fe400080006ff */
[----:B------:R-:W-:-:S04]  /*0960*/  UIADD3 UR8, UPT, UPT, -UR8, 0x100000, URZ ;  /* 0x0010000008087890 */ /* 0x000fc8000fffe1ff */
[----:B------:R-:W-:Y:S02]  /*0970*/  USHF.L.U32 UR9, UR8, 0xb, URZ ;  /* 0x0000000b08097899 */ /* 0x000fe400080006ff */
[----:B------:R-:W-:Y:S02]  /*0980*/  USHF.L.U32 UR8, UR8, 0x1, URZ ;  /* 0x0000000108087899 */ /* 0x000fe400080006ff */
[----:B-1----:R-:W-:Y:S01]  /*0990*/  ULEA UR5, UR5, UR7, 0x18 ;  /* 0x0000000705057291 */ /* 0x002fe2000f8ec0ff */
[----:B------:R-:W1:Y:S11]  /*09a0*/  FENCE.VIEW.ASYNC.S ;  /* 0x00000000000073c6 */ /* 0x000e760000000000 */
[----:B-1----:R2:W1:Y:S01]  /*09b0*/  SYNCS.EXCH.64 URZ, [UR5+0x80], UR10 ;  /* 0x0000800a05ff75b2 */ /* 0x0024620008000100 */
[----:B------:R2:W1:Y:S01]  /*09c0*/  SYNCS.EXCH.64 URZ, [UR5+0x90], UR8 ;  /* 0x0000900805ff75b2 */ /* 0x0004620008000100 */
[----:B------:R2:W1:Y:S01]  /*09d0*/  SYNCS.EXCH.64 URZ, [UR5+0x88], UR10 ;  /* 0x0000880a05ff75b2 */ /* 0x0004620008000100 */
[----:B------:R2:W1:Y:S02]  /*09e0*/  SYNCS.EXCH.64 URZ, [UR5+0x98], UR8 ;  /* 0x0000980805ff75b2 */ /* 0x0004640008000100 */
[----:B--2---:R-:W-:Y:S01]  /*09f0*/  NOP ;  /* 0x0000000000007918 */ /* 0x004fe20000000000 */
.L_x_12:
        /* <DEDUP_REMOVED lines=20> */
[----:B------:R2:W1:Y:S02]  /*0b40*/  SYNCS.EXCH.64 URZ, [UR7+0xb8], UR4 ;  /* 0x0000b80407ff75b2 */ /* 0x0004640008000100 */
[----:B--2---:R-:W-:Y:S01]  /*0b50*/  NOP ;  /* 0x0000000000007918 */ /* 0x004fe20000000000 */
.L_x_13:
        /* <DEDUP_REMOVED lines=18> */
.L_x_14:
[----:B-1----:R-:W1:Y:S01]  /*0c80*/  S2UR UR5, SR_CTAID.X ;  /* 0x00000000000579c3 */ /* 0x002e620000002500 */
[----:B------:R-:W-:-:S05]  /*0c90*/  CS2R.32 R193, SR_CgaSize ;  /* 0x0000000000c17805 */ /* 0x000fca0000008a00 */
[----:B------:R-:W-:-:S05]  /*0ca0*/  IMAD R193, R193, -0xa0, RZ ;  /* 0xffffff60c1c17824 */ /* 0x000fca00078e02ff */
[----:B------:R-:W-:-:S14]  /*0cb0*/  R2UR UR8, R193 ;  /* 0x00000000c10872ca */ /* 0x000fdc00000e0000 */
[----:B------:R-:W2:Y:S01]  /*0cc0*/  LDCU UR8, c[0x0][UR8+0x2b0] ;  /* 0x00005600080877ac */ /* 0x000ea20008000800 */
[----:B------:R-:W-:Y:S01]  /*0cd0*/  NOP ;  /* 0x0000000000007918 */ /* 0x000fe20000000000 */
[----:B------:R-:W-:-:S05]  /*0ce0*/  CS2R.32 R193, SR_CgaSize ;  /* 0x0000000000c17805 */ /* 0x000fca0000008a00 */
[----:B------:R-:W-:-:S05]  /*0cf0*/  IMAD R193, R193, -0xa0, RZ ;  /* 0xffffff60c1c17824 */ /* 0x000fca00078e02ff */
[----:B------:R-:W-:-:S14]  /*0d00*/  R2UR UR7, R193 ;  /* 0x00000000c10772ca */ /* 0x000fdc00000e0000 */
[----:B------:R-:W3:Y:S01]  /*0d10*/  LDCU UR7, c[0x0][UR7+0x2b4] ;  /* 0x00005680070777ac */ /* 0x000ee20008000800 */
[----:B------:R-:W4:Y:S08]  /*0d20*/  S2UR UR4, SR_CTAID.Y ;  /* 0x00000000000479c3 */ /* 0x000f300000002600 */
[----:B------:R-:W3:Y:S01]  /*0d30*/  LDC R13, c[0x0][0xb24] ;  /* 0x0002c900ff0d7b82 */ /* 0x000ee20000000800 */
[----:B-1----:R-:W-:-:S02]  /*0d40*/  I2FP.F32.U32 R6, UR5 ;  /* 0x0000000500067c45 */ /* 0x002fc40008201000 */
[----:B------:R-:W-:-:S05]  /*0d50*/  CS2R.32 R5, SR_CgaSize ;  /* 0x0000000000057805 */ /* 0x000fca0000008a00 */
[----:B------:R-:W-:-:S06]  /*0d60*/  IMAD R5, R5, -0xa0, RZ ;  /* 0xffffff6005057824 */ /* 0x000fcc00078e02ff */
[----:B------:R-:W1:Y:S01]  /*0d70*/  LDC R5, c[0x0][R5+0x2a0] ;  /* 0x0000a80005057b82 */ /* 0x000e620000000800 */
[----:B--2---:R-:W-:Y:S01]  /*0d80*/  FMUL R6, R6, UR8 ;  /* 0x0000000806067c20 */ /* 0x004fe20008400000 */
[----:B----4-:R-:W-:Y:S02]  /*0d90*/  I2FP.F32.U32 R4, UR4 ;  /* 0x0000000400047c45 */ /* 0x010fe40008201000 */
[----:B------:R-:W-:-:S05]  /*0da0*/  CS2R.32 R2, SR_CgaSize ;  /* 0x0000000000027805 */ /* 0x000fca0000008a00 */
[----:B------:R-:W-:-:S06]  /*0db0*/  IMAD R2, R2, -0xa0, RZ ;  /* 0xffffff6002027824 */ /* 0x000fcc00078e02ff */
[----:B------:R-:W2:Y:S01]  /*0dc0*/  LDC R2, c[0x0][R2+0x2a4] ;  /* 0x0000a90002027b82 */ /* 0x000ea20000000800 */
[----:B------:R-:W4:Y:S01]  /*0dd0*/  F2I.U32.TRUNC.NTZ R180, R6 ;  /* 0x0000000600b47305 */ /* 0x000f22000020f000 */
[----:B---3--:R-:W-:-:S06]  /*0de0*/  FMUL R4, R4, UR7 ;  /* 0x0000000704047c20 */ /* 0x008fcc0008400000 */
[----:B------:R-:W-:Y:S01]  /*0df0*/  BAR.SYNC.DEFER_BLOCKING 0x0 ;  /* 0x0000000000007b1d */ /* 0x000fe20000010000 */
[----:B------:R-:W-:-:S05]  /*0e00*/  ISETP.GE.AND P0, PT, R13, 0x1, PT ;  /* 0x000000010d00780c */ /* 0x000fca0003f06270 */
[----:B------:R-:W3:Y:S02]  /*0e10*/  F2I.U32.TRUNC.NTZ R193, R4 ;  /* 0x0000000400c17305 */ /* 0x000ee4000020f000 */
[----:B------:R-:W2:Y:S01]  /*0e20*/  S2UR UR44, SR_CTAID.Z ;  /* 0x00000000002c79c3 */ /* 0x000ea20000002700 */
[----:B----4-:R-:W-:-:S05]  /*0e30*/  IADD3 R180, PT, PT, -R180, RZ, RZ ;  /* 0x000000ffb4b47210 */ /* 0x010fca0007ffe1ff */
[----:B-1----:R-:W-:Y:S01]  /*0e40*/  IMAD R180, R5, R180, UR5 ;  /* 0x0000000505b47e24 */ /* 0x002fe2000f8e02b4 */
[----:B------:R-:W-:Y:S02]  /*0e50*/  MOV R5, UR5 ;  /* 0x0000000500057c02 */ /* 0x000fe40008000f00 */
[----:B---3--:R-:W-:-:S05]  /*0e60*/  IADD3 R193, PT, PT, -R193, RZ, RZ ;  /* 0x000000ffc1c17210 */ /* 0x008fca0007ffe1ff */
[----:B--2---:R-:W-:Y:S01]  /*0e70*/  IMAD R193, R2, R193, UR4 ;  /* 0x0000000402c17e24 */ /* 0x004fe2000f8e02c1 */
[----:B------:R-:W-:Y:S01]  /*0e80*/  MOV R2, UR4 ;  /* 0x0000000400027c02 */ /* 0x000fe20008000f00 */
[----:B------:R-:W-:Y:S06]  /*0e90*/  @!P0 BRA `(.L_x_15) ;  /* 0x0000000000b88947 */ /* 0x000fec0003800000 */
[----:B------:R-:W1:Y:S01]  /*0ea0*/  LDC.64 R8, c[0x0][0xb18] ;  /* 0x0002c600ff087b82 */ /* 0x000e620000000a00 */
[----:B------:R-:W-:-:S07]  /*0eb0*/  ISETP.NE.AND P0, PT, R13, 0x1, PT ;  /* 0x000000010d00780c */ /* 0x000fce0003f05270 */
[----:B------:R-:W2:Y:S08]  /*0ec0*/  LDC R12, c[0x0][0xb0c] ;  /* 0x0002c300ff0c7b82 */ /* 0x000eb00000000800 */
[----:B------:R-:W3:Y:S08]  /*0ed0*/  LDC R15, c[0x0][0x370] ;  /* 0x0000dc00ff0f7b82 */ /* 0x000ef00000000800 */
[----:B------:R-:W4:Y:S01]  /*0ee0*/  LDC R14, c[0x0][0x374] ;  /* 0x0000dd00ff0e7b82 */ /* 0x000f220000000800 */
[----:B-1----:R-:W-:-:S07]  /*0ef0*/  ISETP.NE.AND P1, PT, R8, 0x1, PT ;  /* 0x000000010800780c */ /* 0x002fce0003f25270 */
[----:B------:R-:W3:Y:S01]  /*0f00*/  LDC.64 R10, c[0x0][0xb10] ;  /* 0x0002c400ff0a7b82 */ /* 0x000ee20000000a00 */
[----:B--2---:R-:W-:-:S07]  /*0f10*/  ISETP.NE.AND P2, PT, R12, 0x1, PT ;  /* 0x000000010c00780c */ /* 0x004fce0003f45270 */
[----:B------:R-:W1:Y:S08]  /*0f20*/  LDC R4, c[0x0][0xb20] ;  /* 0x0002c800ff047b82 */ /* 0x000e700000000800 */
[----:B------:R-:W2:Y:S01]  /*0f30*/  LDC.64 R6, c[0x0][0xb28] ;  /* 0x0002ca00ff067b82 */ /* 0x000ea20000000a00 */
[----:B----4-:R-:W-:-:S04]  /*0f40*/  IMAD.HI.U32 R17, R14, R9, RZ ;  /* 0x000000090e117227 */ /* 0x010fc800078e00ff */
[----:B------:R-:W-:-:S04]  /*0f50*/  IMAD.HI.U32 R9, R2, R9, RZ ;  /* 0x0000000902097227 */ /* 0x000fc800078e00ff */
[----:B---3--:R-:W-:-:S04]  /*0f60*/  IMAD.HI.U32 R16, R15, R10, RZ ;  /* 0x0000000a0f107227 */ /* 0x008fc800078e00ff */
[C---:B------:R-:W-:Y:S01]  /*0f70*/  IMAD.HI.U32 R18, R5.reuse, R10, RZ ;  /* 0x0000000a05127227 */ /* 0x040fe200078e00ff */
[-C--:B------:R-:W-:Y:S02]  /*0f80*/  @P2 SHF.R.U32.HI R15, RZ, R11.reuse, R16 ;  /* 0x0000000bff0f2219 */ /* 0x080fe40000011610 */
[-C--:B-1----:R-:W-:Y:S02]  /*0f90*/  @P1 SHF.R.U32.HI R14, RZ, R4.reuse, R17 ;  /* 0x00000004ff0e1219 */ /* 0x082fe40000011611 */
[----:B------:R-:W-:Y:S02]  /*0fa0*/  SHF.R.U32.HI R9, RZ, R4, R9 ;  /* 0x00000004ff097219 */ /* 0x000fe40000011609 */
[----:B------:R-:W-:Y:S02]  /*0fb0*/  SHF.R.U32.HI R18, RZ, R11, R18 ;  /* 0x0000000bff127219 */ /* 0x000fe40000011612 */
[----:B------:R-:W-:Y:S01]  /*0fc0*/  SEL R9, R2, R9, !P1 ;  /* 0x0000000902097207 */ /* 0x000fe20004800000 */
[----:B--2---:R-:W-:Y:S01]  /*0fd0*/  IMAD.HI.U32 R16, R14, R6, RZ ;  /* 0x000000060e107227 */ /* 0x004fe200078e00ff */
[----:B------:R-:W-:-:S02]  /*0fe0*/  SEL R11, R5, R18, !P2 ;  /* 0x00000012050b7207 */ /* 0x000fc40005000000 */
[----:B------:R-:W-:Y:S01]  /*0ff0*/  IADD3 R17, PT, PT, -R9, RZ, RZ ;  /* 0x000000ff09117210 */ /* 0x000fe20007ffe1ff */
[----:B------:R-:W-:Y:S01]  /*1000*/  IMAD.HI.U32 R10, R15, R6, RZ ;  /* 0x000000060f0a7227 */ /* 0x000fe200078e00ff */
[----:B------:R-:W-:-:S03]  /*1010*/  @P0 SHF.R.U32.HI R14, RZ, R7, R16 ;  /* 0x00000007ff0e0219 */ /* 0x000fc60000011610 */
[----:B------:R-:W-:Y:S01]  /*1020*/  IMAD R2, R8, R17, R2 ;  /* 0x0000001108027224 */ /* 0x000fe200078e0202 */
[----:B------:R-:W-:Y:S01]  /*1030*/  @P0 SHF.R.U32.HI R15, RZ, R7, R10 ;  /* 0x00000007ff0f0219 */ /* 0x000fe2000001160a */
[----:B------:R-:W-:-:S04]  /*1040*/  IMAD R14, R14, R13, RZ ;  /* 0x0000000d0e0e7224 */ /* 0x000fc800078e02ff */
[----:B------:R-:W-:Y:S01]  /*1050*/  IMAD R4, R15, R13, RZ ;  /* 0x0000000d0f047224 */ /* 0x000fe200078e02ff */
[----:B------:R-:W-:-:S04]  /*1060*/  ISETP.GE.AND P1, PT, R9, R14, PT ;  /* 0x0000000e0900720c */ /* 0x000fc80003f26270 */
[----:B------:R-:W-:Y:S01]  /*1070*/  ISETP.GE.OR P1, PT, R11, R4, P1 ;  /* 0x000000040b00720c */ /* 0x000fe20000f26670 */
[----:B------:R-:W-:-:S05]  /*1080*/  IMAD.HI.U32 R4, R9, R6, RZ ;  /* 0x0000000609047227 */ /* 0x000fca00078e00ff */
[----:B------:R-:W-:-:S04]  /*1090*/  SHF.R.U32.HI R4, RZ, R7, R4 ;  /* 0x00000007ff047219 */ /* 0x000fc80000011604 */
[----:B------:R-:W-:-:S03]  /*10a0*/  SEL R4, R9, R4, !P0 ;  /* 0x0000000409047207 */ /* 0x000fc60004000000 */
[----:B------:R-:W-:Y:S01]  /*10b0*/  @!P1 IMAD.HI.U32 R10, R11, R6, RZ ;  /* 0x000000060b0a9227 */ /* 0x000fe200078e00ff */
[----:B------:R-:W-:-:S04]  /*10c0*/  IADD3 R6, PT, PT, -R4, RZ, RZ ;  /* 0x000000ff04067210 */ /* 0x000fc80007ffe1ff */
[----:B------:R-:W-:Y:S01]  /*10d0*/  @!P1 SHF.R.U32.HI R10, RZ, R7, R10 ;  /* 0x00000007ff0a9219 */ /* 0x000fe2000001160a */
[----:B------:R-:W-:-:S03]  /*10e0*/  IMAD R6, R13, R6, R9 ;  /* 0x000000060d067224 */ /* 0x000fc600078e0209 */
[----:B------:R-:W-:-:S05]  /*10f0*/  @!P1 SEL R7, R11, R10, !P0 ;  /* 0x0000000a0b079207 */ /* 0x000fca0004000000 */
[--C-:B------:R-:W-:Y:S02]  /*1100*/  @!P1 IMAD.IADD R4, R4, 0x1, -R7.reuse ;  /* 0x0000000104049824 */ /* 0x100fe400078e0a07 */
[----:B------:R-:W-:Y:S01]  /*1110*/  @!P1 IMAD R7, R6, R15, R7 ;  /* 0x0000000f06079224 */ /* 0x000fe200078e0207 */
[----:B------:R-:W-:Y:S01]  /*1120*/  IADD3 R6, PT, PT, -R11, RZ, RZ ;  /* 0x000000ff0b067210 */ /* 0x000fe20007ffe1ff */
[----:B------:R-:W-:Y:S02]  /*1130*/  @!P1 IMAD R9, R4, R13, R11 ;  /* 0x0000000d04099224 */ /* 0x000fe400078e020b */
[----:B------:R-:W-:Y:S02]  /*1140*/  @!P1 IMAD.MOV.U32 R11, RZ, RZ, R7 ;  /* 0x000000ffff0b9224 */ /* 0x000fe400078e0007 */
[----:B------:R-:W-:Y:S02]  /*1150*/  IMAD R5, R12, R6, R5 ;  /* 0x000000060c057224 */ /* 0x000fe400078e0205 */
[----:B------:R-:W-:-:S02]  /*1160*/  IMAD R2, R9, R8, R2 ;  /* 0x0000000809027224 */ /* 0x000fc400078e0202 */
[----:B------:R-:W-:Y:S02]  /*1170*/  IMAD R5, R11, R12, R5 ;  /* 0x0000000c0b057224 */ /* 0x000fe400078e0205 */
.L_x_15:
[----:B------:R-:W1:Y:S01]  /*1180*/  LDCU UR4, c[0x0][0xb30] ;  /* 0x00016600ff0477ac */ /* 0x000e620008000800 */
[----:B------:R-:W2:Y:S08]  /*1190*/  S2UR UR37, SR_CgaCtaId ;  /* 0x00000000002579c3 */ /* 0x000eb00000008800 */
[----:B------:R-:W3:Y:S01]  /*11a0*/  LDC R134, c[0x0][0xb24] ;  /* 0x0002c900ff867b82 */ /* 0x000ee20000000800 */
[----:B-1----:R-:W-:-:S09]  /*11b0*/  UISETP.NE.AND UP0, UPT, UR4, 0x1, UPT ;  /* 0x000000010400788c */ /* 0x002fd2000bf05270 */
[----:B--2---:R-:W-:Y:S05]  /*11c0*/  BRA.U UP0, `(.L_x_16) ;  /* 0x0000000100407547 */ /* 0x004fea000b800000 */
[----:B------:R-:W1:Y:S08]  /*11d0*/  LDC.64 R6, c[0x0][0xb18] ;  /* 0x0002c600ff067b82 */ /* 0x000e700000000a00 */
[----:B------:R-:W2:Y:S08]  /*11e0*/  LDC.64 R8, c[0x0][0xb10] ;  /* 0x0002c400ff087b82 */ /* 0x000eb00000000a00 */
[----:B------:R-:W4:Y:S08]  /*11f0*/  LDC R4, c[0x0][0xb20] ;  /* 0x0002c800ff047b82 */ /* 0x000f300000000800 */
[----:B------:R-:W3:Y:S01]  /*1200*/  LDC R10, c[0x0][0xb0c] ;  /* 0x0002c300ff0a7b82 */ /* 0x000ee20000000800 */
[----:B-1----:R-:W-:Y:S01]  /*1210*/  IMAD.HI.U32 R7, R2, R7, RZ ;  /* 0x0000000702077227 */ /* 0x002fe200078e00ff */
[----:B------:R-:W-:-:S03]  /*1220*/  ISETP.NE.AND P0, PT, R6, 0x1, PT ;  /* 0x000000010600780c */ /* 0x000fc60003f05270 */
[----:B--2---:R-:W-:-:S05]  /*1230*/  IMAD.HI.U32 R8, R5, R8, RZ ;  /* 0x0000000805087227 */ /* 0x004fca00078e00ff */
[----:B------:R-:W-:Y:S02]  /*1240*/  SHF.R.U32.HI R8, RZ, R9, R8 ;  /* 0x00000009ff087219 */ /* 0x000fe40000011608 */
[----:B----4-:R-:W-:-:S04]  /*1250*/  SHF.R.U32.HI R7, RZ, R4, R7 ;  /* 0x00000004ff077219 */ /* 0x010fc80000011607 */
[----:B------:R-:W-:Y:S02]  /*1260*/  SEL R4, R2, R7, !P0 ;  /* 0x0000000702047207 */ /* 0x000fe40004000000 */
[----:B---3--:R-:W-:-:S04]  /*1270*/  ISETP.NE.AND P1, PT, R10, 0x1, PT ;  /* 0x000000010a00780c */ /* 0x008fc80003f25270 */
[----:B------:R-:W-:-:S05]  /*1280*/  SEL R7, R5, R8, !P1 ;  /* 0x0000000805077207 */ /* 0x000fca0004800000 */
[----:B------:R-:W-:Y:S02]  /*1290*/  IMAD.IADD R8, R4, 0x1, -R7 ;  /* 0x0000000104087824 */ /* 0x000fe400078e0a07 */
[----:B------:R-:W-:Y:S02]  /*12a0*/  IMAD.IADD R7, R7, 0x1, -R4 ;  /* 0x0000000107077824 */ /* 0x000fe400078e0a04 */
[----:B------:R-:W-:Y:S02]  /*12b0*/  IMAD R5, R8, R10, R5 ;  /* 0x0000000a08057224 */ /* 0x000fe400078e0205 */
[----:B------:R-:W-:Y:S02]  /*12c0*/  IMAD R2, R7, R6, R2 ;  /* 0x0000000607027224 */ /* 0x000fe400078e0202 */
.L_x_16:
[----:B------:R-:W-:Y:S01]  /*12d0*/  BAR.SYNC.DEFER_BLOCKING 0x0 ;  /* 0x0000000000007b1d */ /* 0x000fe20000010000 */
[----:B------:R-:W-:Y:S01]  /*12e0*/  UISETP.NE.AND UP0, UPT, UR6, 0x2, UPT ;  /* 0x000000020600788c */ /* 0x000fe2000bf05270 */
[----:B------:R-:W-:Y:S02]  /*12f0*/  ISETP.NE.OR P5, PT, R3, 0x2, !P5 ;  /* 0x000000020300780c */ /* 0x000fe40006fa5670 */
[----:B------:R-:W-:-:S06]  /*1300*/  LOP3.LUT R3, R0, 0x1f, RZ, 0xc0, !PT ;  /* 0x0000001f00037812 */ /* 0x000fcc00078ec0ff */
[----:B------:R-:W-:Y:S05]  /*1310*/  BRA.U UP0, `(.L_x_17) ;  /* 0x0000001100347547 */ /* 0x000fea000b800000 */
[----:B------:R-:W1:Y:S01]  /*1320*/  LDCU UR13, c[0x0][0x38c] ;  /* 0x00007180ff0d77ac */ /* 0x000e620008000800 */
[----:B------:R-:W2:Y:S01]  /*1330*/  LDC R9, c[0x0][0x370] ;  /* 0x0000dc00ff097b82 */ /* 0x000ea20000000800 */
[----:B------:R-:W-:Y:S01]  /*1340*/  HFMA2 R14, -RZ, RZ, 0, 0 ;  /* 0x00000000ff0e7431 */ /* 0x000fe200000001ff */
[----:B------:R-:W-:Y:S01]  /*1350*/  ISETP.EQ.OR P4, PT, R3, RZ, P5 ;  /* 0x000000ff0300720c */ /* 0x000fe20002f82670 */
[----:B------:R-:W-:Y:S01]  /*1360*/  IMAD.MOV.U32 R15, RZ, RZ, 0x1 ;  /* 0x00000001ff0f7424 */ /* 0x000fe200078e00ff */
[----:B------:R-:W-:Y:S01]  /*1370*/  CS2R R12, SRZ ;  /* 0x00000000000c7805 */ /* 0x000fe2000001ff00 */
[----:B------:R-:W-:Y:S01]  /*1380*/  IMAD.MOV.U32 R10, RZ, RZ, 0x1 ;  /* 0x00000001ff0a7424 */ /* 0x000fe200078e00ff */
[----:B------:R-:W4:Y:S02]  /*1390*/  LDCU.64 UR22, c[0x0][0x348] ;  /* 0x00006900ff1677ac */ /* 0x000f240008000a00 */
[----:B------:R-:W2:Y:S01]  /*13a0*/  LDC R0, c[0x0][0x374] ;  /* 0x0000dd00ff007b82 */ /* 0x000ea20000000800 */
[----:B------:R-:W-:Y:S01]  /*13b0*/  UMOV UR6, URZ ;  /* 0x000000ff00067c82 */ /* 0x000fe20008000000 */
[----:B-1----:R-:W-:-:S04]  /*13c0*/  UIADD3 UR5, UPT, UPT, UR13, 0x3f, URZ ;  /* 0x0000003f0d057890 */ /* 0x002fc8000fffe0ff */
[----:B------:R-:W-:-:S04]  /*13d0*/  USHF.R.S32.HI UR4, URZ, 0x1f, UR5 ;  /* 0x0000001fff047899 */ /* 0x000fc80008011405 */
[----:B------:R-:W-:-:S04]  /*13e0*/  ULEA.HI UR4, UR4, UR5, URZ, 0x6 ;  /* 0x0000000504047291 */ /* 0x000fc8000f8f30ff */
[----:B------:R-:W-:Y:S02]  /*13f0*/  USHF.R.S32.HI UR15, URZ, 0x6, UR4 ;  /* 0x00000006ff0f7899 */ /* 0x000fe40008011404 */
[----:B------:R-:W-:Y:S02]  /*1400*/  UIADD3 UR4, UPT, UPT, UR13, -0x1, URZ ;  /* 0xffffffff0d047890 */ /* 0x000fe4000fffe0ff */
[----:B------:R-:W-:Y:S02]  /*1410*/  UISETP.LT.U32.AND UP0, UPT, UR15, 0x3, UPT ;  /* 0x000000030f00788c */ /* 0x000fe4000bf01070 */
[----:B------:R-:W-:Y:S02]  /*1420*/  UISETP.GE.U32.AND UP1, UPT, UR4, -0x7f, UPT ;  /* 0xffffff810400788c */ /* 0x000fe4000bf26070 */
[----:B------:R-:W-:Y:S02]  /*1430*/  USEL UR14, UR15, 0x3, UP0 ;  /* 0x000000030f0e7887 */ /* 0x000fe40008000000 */
[----:B------:R-:W-:-:S02]  /*1440*/  UIADD3 UR13, UPT, UPT, UR13, 0x7e, URZ ;  /* 0x0000007e0d0d7890 */ /* 0x000fc4000fffe0ff */
[----:B------:R-:W-:Y:S02]  /*1450*/  UIADD3 UR5, UPT, UPT, UR14, -0x1, URZ ;  /* 0xffffffff0e057890 */ /* 0x000fe4000fffe0ff */
[----:B------:R-:W-:-:S03]  /*1460*/  UIADD3 UR7, UPT, UPT, UR15, -UR14, URZ ;  /* 0x8000000e0f077290 */ /* 0x000fc6000fffe0ff */
[----:B------:R-:W-:-:S04]  /*1470*/  @UP1 UIADD3 UR5, UPT, UPT, UR14, URZ, URZ ;  /* 0x000000ff0e051290 */ /* 0x000fc8000fffe0ff */
[----:B----4-:R-:W-:-:S12]  /*1480*/  UIADD3 UR5, UPT, UPT, UR5, 0x1, URZ ;  /* 0x0000000105057890 */ /* 0x010fd8000fffe0ff */
.L_x_35:
[----:B------:R-:W-:Y:S01]  /*1490*/  UISETP.NE.AND UP0, UPT, UR37, URZ, UPT ;  /* 0x000000ff2500728c */ /* 0x000fe2000bf05270 */
[----:B------:R-:W1:Y:S08]  /*14a0*/  S2UR UR37, SR_CgaCtaId ;  /* 0x00000000002579c3 */ /* 0x000e700000008800 */
[----:B------:R-:W-:Y:S05]  /*14b0*/  BRA.U UP0, `(.L_x_18) ;  /* 0x0000000100347547 */ /* 0x000fea000b800000 */
[----:B------:R-:W4:Y:S01]  /*14c0*/  S2R R3, SR_CgaCtaId ;  /* 0x0000000000037919 */ /* 0x000f220000008800 */
[----:B------:R-:W-:-:S04]  /*14d0*/  MOV R4, 0x400 ;  /* 0x0000040000047802 */ /* 0x000fc80000000f00 */
[----:B----4-:R-:W-:Y:S02]  /*14e0*/  LEA R3, R3, R4, 0x18 ;  /* 0x0000000403037211 */ /* 0x010fe400078ec0ff */
[----:B------:R-:W-:-:S03]  /*14f0*/  SHF.L.U32 R4, R10, 0x1f, RZ ;  /* 0x0000001f0a047819 */ /* 0x000fc600000006ff */
[----:B------:R-:W-:-:S04]  /*1500*/  IMAD R3, R12, 0x8, R3 ;  /* 0x000000080c037824 */ /* 0x000fc800078e0203 */
[----:B------:R-:W4:Y:S02]  /*1510*/  SYNCS.PHASECHK.TRANS64.TRYWAIT P0, [R3+URZ+0xd0], R4 ;  /* 0x0000d004030075a7 */ /* 0x000f2400080011ff */
[----:B----4-:R-:W-:Y:S05]  /*1520*/  @!P0 BRA `(.L_x_19) ;  /* 0x0000009800208947 */ /* 0x010fea0003800000 */
.L_x_130:
[----:B------:R-:W-:Y:S01]  /*1530*/  VIADD R12, R12, 0x1 ;  /* 0x000000010c0c7836 */ /* 0x000fe20000000000 */
[----:B------:R4:W-:Y:S04]  /*1540*/  SYNCS.ARRIVE.TRANS64.A1T0 RZ, [R3+URZ+0xc0], RZ ;  /* 0x0000c0ff03ff79a7 */ /* 0x0009e800081000ff */
[----:B------:R-:W-:-:S04]  /*1550*/  ISETP.NE.AND P0, PT, R12, 0x2, PT ;  /* 0x000000020c00780c */ /* 0x000fc80003f05270 */
[----:B------:R-:W-:Y:S02]  /*1560*/  SEL R12, R12, RZ, P0 ;  /* 0x000000ff0c0c7207 */ /* 0x000fe40000000000 */
[----:B----4-:R-:W-:-:S04]  /*1570*/  SEL R3, RZ, 0x1, P0 ;  /* 0x00000001ff037807 */ /* 0x010fc80000000000 */
[----:B------:R-:W-:-:S07]  /*1580*/  LOP3.LUT R10, R10, R3, RZ, 0x3c, !PT ;  /* 0x000000030a0a7212 */ /* 0x000fce00078e3cff */
.L_x_18:
[----:B------:R-:W-:Y:S01]  /*1590*/  UMOV UR4, 0x400 ;  /* 0x0000040000047882 */ /* 0x000fe20000000000 */
[----:B------:R-:W-:Y:S01]  /*15a0*/  SHF.L.U32 R3, R15, 0x1f, RZ ;  /* 0x0000001f0f037819 */ /* 0x000fe200000006ff */
[----:B-1----:R-:W-:Y:S01]  /*15b0*/  ULEA UR4, UR37, UR4, 0x18 ;  /* 0x0000000425047291 */ /* 0x002fe2000f8ec0ff */
[----:B------:R-:W-:Y:S01]  /*15c0*/  R2UR UR43, R5 ;  /* 0x00000000052b72ca */ /* 0x000fe200000e0000 */
[----:B------:R-:W-:Y:S01]  /*15d0*/  UISETP.GE.U32.AND UP0, UPT, UR13, 0x7f, UPT ;  /* 0x0000007f0d00788c */ /* 0x000fe2000bf06070 */
[----:B------:R-:W-:Y:S01]  /*15e0*/  R2UR UR11, R2 ;  /* 0x00000000020b72ca */ /* 0x000fe200000e0000 */
[----:B------:R-:W-:Y:S01]  /*15f0*/  ULEA UR8, UR6, UR4, 0x3 ;  /* 0x0000000406087291 */ /* 0x000fe2000f8e18ff */
[----:B------:R-:W-:-:S08]  /*1600*/  UMOV UR24, URZ ;  /* 0x000000ff00187c82 */ /* 0x000fd00008000000 */
[----:B------:R1:W4:Y:S01]  /*1610*/  SYNCS.PHASECHK.TRANS64.TRYWAIT P0, [UR8+0x18], R3 ;  /* 0x00001803ff0075a7 */ /* 0x0003220008001108 */
[----:B------:R-:W-:Y:S02]  /*1620*/  USHF.L.U32 UR43, UR43, 0x7, URZ ;  /* 0x000000072b2b7899 */ /* 0x000fe400080006ff */
[----:B------:R-:W-:Y:S01]  /*1630*/  USHF.L.U32 UR11, UR11, 0x8, URZ ;  /* 0x000000080b0b7899 */ /* 0x000fe200080006ff */
[----:B------:R-:W-:Y:S11]  /*1640*/  BRA.U !UP0, `(.L_x_20) ;  /* 0x0000000108a87547 */ /* 0x000ff6000b800000 */
[----:B------:R-:W-:Y:S01]  /*1650*/  UMOV UR16, URZ ;  /* 0x000000ff00107c82 */ /* 0x000fe20008000000 */
[----:B------:R-:W-:-:S05]  /*1660*/  UMOV UR17, UR6 ;  /* 0x0000000600117c82 */ /* 0x000fca0008000000 */
.L_x_25:
[----:B-1----:R-:W-:Y:S01]  /*1670*/  ULEA UR41, UR17, UR4, 0x3 ;  /* 0x0000000411297291 */ /* 0x002fe2000f8e18ff */
[----:B-1--4-:R-:W-:Y:S01]  /*1680*/  @!P5 MOV R3, 0xc000 ;  /* 0x0000c0000003d802 */ /* 0x012fe20000000f00 */
[----:B----4-:R-:W-:Y:S10]  /*1690*/  @P0 BRA `(.L_x_21) ;  /* 0x00000000000c0947 */ /* 0x010ff40003800000 */
[----:B------:R-:W-:-:S04]  /*16a0*/  SHF.L.U32 R5, R15, 0x1f, RZ ;  /* 0x0000001f0f057819 */ /* 0x000fc800000006ff */
[----:B------:R-:W1:Y:S02]  /*16b0*/  SYNCS.PHASECHK.TRANS64.TRYWAIT P0, [UR41+0x18], R5 ;  /* 0x00001805ff0075a7 */ /* 0x000e640008001129 */
[----:B-1----:R-:W-:Y:S05]  /*16c0*/  @!P0 BRA `(.L_x_22) ;  /* 0x0000009400cc8947 */ /* 0x002fea0003800000 */
.L_x_21:
[----:B------:R4:W-:Y:S01]  /*16d0*/  @!P5 SYNCS.ARRIVE.TRANS64 RZ, [UR41], R3 ;  /* 0x00000003ffffd9a7 */ /* 0x0009e20008000029 */
[----:B------:R-:W-:Y:S04]  /*16e0*/  BSSY.RECONVERGENT B0, `(.L_x_23) ;  /* 0x0000003000007945 */ /* 0x000fe80003800200 */
[----:B------:R-:W-:Y:S05]  /*16f0*/  @P4 BRA `(.L_x_24) ;  /* 0x0000000000044947 */ /* 0x000fea0003800000 */
[----:B------:R-:W-:Y:S05]  /*1700*/  BPT.TRAP 0x1 ;  /* 0x000000040000795c */ /* 0x000fea0000300000 */
.L_x_24:
[----:B------:R-:W-:Y:S05]  /*1710*/  BSYNC.RECONVERGENT B0 ;  /* 0x0000000000007941 */ /* 0x000fea0003800200 */
.L_x_23:
[----:B------:R-:W-:Y:S02]  /*1720*/  UIADD3 UR6, UPT, UPT, UR17, 0x1, URZ ;  /* 0x0000000111067890 */ /* 0x000fe4000fffe0ff */
[----:B------:R-:W-:Y:S02]  /*1730*/  ULEA UR40, UR17, UR4, 0xe ;  /* 0x0000000411287291 */ /* 0x000fe4000f8e70ff */
[----:B------:R-:W-:Y:S02]  /*1740*/  UISETP.NE.AND UP0, UPT, UR6, 0x3, UPT ;  /* 0x000000030600788c */ /* 0x000fe4000bf05270 */
[----:B------:R-:W-:Y:S02]  /*1750*/  UIADD3 UR26, UP1, UPT, UR22, 0x80, URZ ;  /* 0x00000080161a7890 */ /* 0x000fe4000ff3e0ff */
[----:B------:R-:W-:Y:S02]  /*1760*/  USEL UR9, URZ, 0x1, UP0 ;  /* 0x00000001ff097887 */ /* 0x000fe40008000000 */
[----:B------:R-:W-:-:S02]  /*1770*/  USEL UR6, UR6, URZ, UP0 ;  /* 0x000000ff06067287 */ /* 0x000fc40008000000 */
[----:B------:R-:W-:Y:S02]  /*1780*/  UIADD3 UR20, UP0, UPT, UR22, 0x180, URZ ;  /* 0x0000018016147890 */ /* 0x000fe4000ff1e0ff */
[----:B------:R-:W-:Y:S01]  /*1790*/  ULEA UR8, UR6, UR4, 0x3 ;  /* 0x0000000406087291 */ /* 0x000fe2000f8e18ff */
[----:B------:R-:W-:Y:S01]  /*17a0*/  LOP3.LUT R15, R15, UR9, RZ, 0x3c, !PT ;  /* 0x000000090f0f7c12 */ /* 0x000fe2000f8e3cff */
[----:B------:R-:W-:Y:S02]  /*17b0*/  USHF.L.U32 UR42, UR16, 0x6, URZ ;  /* 0x00000006102a7899 */ /* 0x000fe400080006ff */
[----:B------:R-:W-:Y:S01]  /*17c0*/  UIADD3.X UR27, UPT, UPT, URZ, UR23, URZ, UP1, !UPT ;  /* 0x00000017ff1b7290 */ /* 0x000fe20008ffe4ff */
[----:B-1----:R-:W-:Y:S01]  /*17d0*/  SHF.L.U32 R2, R15, 0x1f, RZ ;  /* 0x0000001f0f027819 */ /* 0x002fe200000006ff */
[----:B------:R-:W-:Y:S02]  /*17e0*/  UIADD3 UR40, UPT, UPT, UR40, 0x10800, URZ ;  /* 0x0001080028287890 */ /* 0x000fe4000fffe0ff */
[----:B------:R-:W-:Y:S01]  /*17f0*/  UIADD3.X UR21, UPT, UPT, URZ, UR23, URZ, UP0, !UPT ;  /* 0x00000017ff157290 */ /* 0x000fe200087fe4ff */
[----:B------:R1:W1:Y:S01]  /*1800*/  SYNCS.PHASECHK.TRANS64.TRYWAIT P0, [UR8+0x18], R2 ;  /* 0x00001802ff0075a7 */ /* 0x0002620008001108 */
[----:B------:R-:W-:Y:S01]  /*1810*/  ULEA UR8, UR17, UR4, 0xf ;  /* 0x0000000411087291 */ /* 0x000fe2000f8e78ff */
[----:B------:R-:W-:Y:S01]  /*1820*/  UMOV UR18, 0x0 ;  /* 0x0000000000127882 */ /* 0x000fe20000000000 */
[----:B------:R-:W-:-:S02]  /*1830*/  UMOV UR19, 0x10000000 ;  /* 0x1000000000137882 */ /* 0x000fc40000000000 */
[----:B------:R-:W-:Y:S01]  /*1840*/  UIADD3 UR8, UPT, UPT, UR8, 0x1c800, URZ ;  /* 0x0001c80008087890 */ /* 0x000fe2000fffe0ff */
[----:B------:R1:W-:Y:S01]  /*1850*/  UTMALDG.3D [UR40], [UR26], desc[UR18] ;  /* 0x000012281a0075b4 */ /* 0x0003e20008011000 */
[----:B------:R-:W-:Y:S01]  /*1860*/  UMOV UR12, UR44 ;  /* 0x0000002c000c7c82 */ /* 0x000fe20008000000 */
[----:B------:R-:W-:Y:S01]  /*1870*/  UMOV UR9, UR41 ;  /* 0x0000002900097c82 */ /* 0x000fe20008000000 */
[----:B------:R-:W-:Y:S01]  /*1880*/  UMOV UR10, UR42 ;  /* 0x0000002a000a7c82 */ /* 0x000fe20008000000 */
[----:B------:R-:W-:Y:S01]  /*1890*/  UIADD3 UR16, UPT, UPT, UR16, 0x1, URZ ;  /* 0x0000000110107890 */ /* 0x000fe2000fffe0ff */
[----:B------:R-:W-:Y:S01]  /*18a0*/  UMOV UR24, UR5 ;  /* 0x0000000500187c82 */ /* 0x000fe20008000000 */
[----:B------:R-:W-:Y:S02]  /*18b0*/  UMOV UR17, UR6 ;  /* 0x0000000600117c82 */ /* 0x000fe40008000000 */
[----:B------:R1:W-:Y:S01]  /*18c0*/  UTMALDG.3D [UR8], [UR20], desc[UR18] ;  /* 0x00001208140075b4 */ /* 0x0003e20008011000 */
[----:B------:R-:W-:-:S09]  /*18d0*/  UISETP.NE.AND UP0, UPT, UR16, UR5, UPT ;  /* 0x000000051000728c */ /* 0x000fd2000bf05270 */
[----:B------:R-:W-:Y:S05]  /*18e0*/  BRA.U UP0, `(.L_x_25) ;  /* 0xfffffffd00607547 */ /* 0x000fea000b83ffff */
.L_x_20:
[----:B-1--4-:R-:W-:Y:S01]  /*18f0*/  PLOP3.LUT P0, PT, PT, PT, UP3, 0x80, 0x8 ;  /* 0x000000000008781c */ /* 0x012fe20003f0f038 */
[----:B------:R-:W-:Y:S01]  /*1900*/  ULEA UR8, UR6, UR4, 0x3 ;  /* 0x0000000406087291 */ /* 0x000fe2000f8e18ff */
[----:B------:R-:W-:Y:S01]  /*1910*/  SHF.L.U32 R2, R15, 0x1f, RZ ;  /* 0x0000001f0f027819 */ /* 0x000fe200000006ff */
[----:B------:R-:W-:-:S10]  /*1920*/  UISETP.GT.AND UP0, UPT, UR15, UR14, UPT ;  /* 0x0000000e0f00728c */ /* 0x000fd4000bf04270 */
[----:B------:R-:W-:Y:S01]  /*1930*/  @!P0 SYNCS.ARRIVE.TRANS64.A1T0 RZ, [UR4+0x78], RZ ;  /* 0x000078ffffff89a7 */ /* 0x000fe20008100004 */
[----:B------:R1:W4:Y:S01]  /*1940*/  SYNCS.PHASECHK.TRANS64.TRYWAIT P0, [UR8+0x18], R2 ;  /* 0x00001802ff0075a7 */ /* 0x0003220008001108 */
[----:B------:R-:W-:Y:S05]  /*1950*/  BRA.U !UP0, `(.L_x_26) ;  /* 0x0000000108ac7547 */ /* 0x000fea000b800000 */
[----:B------:R-:W-:Y:S01]  /*1960*/  UIADD3 UR21, UPT, UPT, UR7, UR24, URZ ;  /* 0x0000001807157290 */ /* 0x000fe2000fffe0ff */
[----:B------:R-:W-:-:S11]  /*1970*/  UMOV UR25, UR6 ;  /* 0x0000000600197c82 */ /* 0x000fd60008000000 */
.L_x_31:
[----:B-1----:R-:W-:Y:S01]  /*1980*/  ULEA UR17, UR25, UR4, 0x3 ;  /* 0x0000000419117291 */ /* 0x002fe2000f8e18ff */
[----:B----4-:R-:W-:Y:S01]  /*1990*/  @!P5 MOV R3, 0xc000 ;  /* 0x0000c0000003d802 */ /* 0x010fe20000000f00 */
[----:B----4-:R-:W-:Y:S10]  /*19a0*/  @P0 BRA `(.L_x_27) ;  /* 0x00000000000c0947 */ /* 0x010ff40003800000 */
[----:B------:R-:W-:-:S04]  /*19b0*/  SHF.L.U32 R5, R15, 0x1f, RZ ;  /* 0x0000001f0f057819 */ /* 0x000fc800000006ff */
[----:B------:R-:W4:Y:S02]  /*19c0*/  SYNCS.PHASECHK.TRANS64.TRYWAIT P0, [UR17+0x18], R5 ;  /* 0x00001805ff0075a7 */ /* 0x000f240008001111 */
[----:B----4-:R-:W-:Y:S05]  /*19d0*/  @!P0 BRA `(.L_x_28) ;  /* 0x0000009400208947 */ /* 0x010fea0003800000 */
.L_x_27:
[----:B------:R4:W-:Y:S01]  /*19e0*/  @!P5 SYNCS.ARRIVE.TRANS64 RZ, [UR17], R3 ;  /* 0x00000003ffffd9a7 */ /* 0x0009e20008000011 */
[----:B------:R-:W-:Y:S04]  /*19f0*/  BSSY.RECONVERGENT B0, `(.L_x_29) ;  /* 0x0000003000007945 */ /* 0x000fe80003800200 */
[----:B------:R-:W-:Y:S05]  /*1a00*/  @P4 BRA `(.L_x_30) ;  /* 0x0000000000044947 */ /* 0x000fea0003800000 */
[----:B------:R-:W-:Y:S05]  /*1a10*/  BPT.TRAP 0x1 ;  /* 0x000000040000795c */ /* 0x000fea0000300000 */
.L_x_30:
[----:B------:R-:W-:Y:S05]  /*1a20*/  BSYNC.RECONVERGENT B0 ;  /* 0x0000000000007941 */ /* 0x000fea0003800200 */
.L_x_29:
        /* <DEDUP_REMOVED lines=10> */
[----:B------:R-:W-:Y:S01]  /*1ad0*/  UIADD3 UR16, UPT, UPT, UR16, 0x10800, URZ ;  /* 0x0001080010107890 */ /* 0x000fe2000fffe0ff */
[----:B-1----:R-:W-:Y:S01]  /*1ae0*/  SHF.L.U32 R2, R15, 0x1f, RZ ;  /* 0x0000001f0f027819 */ /* 0x002fe200000006ff */
[----:B------:R-:W-:Y:S02]  /*1af0*/  UIADD3.X UR31, UPT, UPT, URZ, UR23, URZ, UP1, !UPT ;  /* 0x00000017ff1f7290 */ /* 0x000fe40008ffe4ff */
[----:B------:R-:W-:Y:S01]  /*1b00*/  UIADD3.X UR29, UPT, UPT, URZ, UR23, URZ, UP0, !UPT ;  /* 0x00000017ff1d7290 */ /* 0x000fe200087fe4ff */
[----:B------:R1:W1:Y:S01]  /*1b10*/  SYNCS.PHASECHK.TRANS64.TRYWAIT P0, [UR8+0x18], R2 ;  /* 0x00001802ff0075a7 */ /* 0x0002620008001108 */
[----:B------:R-:W-:Y:S01]  /*1b20*/  ULEA UR8, UR25, UR4, 0xf ;  /* 0x0000000419087291 */ /* 0x000fe2000f8e78ff */
[----:B------:R-:W-:Y:S01]  /*1b30*/  UMOV UR26, 0x0 ;  /* 0x00000000001a7882 */ /* 0x000fe20000000000 */
[----:B------:R-:W-:-:S02]  /*1b40*/  UMOV UR27, 0x10000000 ;  /* 0x10000000001b7882 */ /* 0x000fc40000000000 */
[----:B------:R-:W-:Y:S01]  /*1b50*/  UIADD3 UR8, UPT, UPT, UR8, 0x1c800, URZ ;  /* 0x0001c80008087890 */ /* 0x000fe2000fffe0ff */
[----:B------:R-:W-:Y:S01]  /*1b60*/  UMOV UR19, UR43 ;  /* 0x0000002b00137c82 */ /* 0x000fe20008000000 */
[----:B------:R-:W-:Y:S01]  /*1b70*/  UMOV UR20, UR44 ;  /* 0x0000002c00147c82 */ /* 0x000fe20008000000 */
[----:B------:R-:W-:Y:S01]  /*1b80*/  UMOV UR12, UR44 ;  /* 0x0000002c000c7c82 */ /* 0x000fe20008000000 */
[----:B------:R-:W-:Y:S01]  /*1b90*/  UMOV UR9, UR17 ;  /* 0x0000001100097c82 */ /* 0x000fe20008000000 */
[----:B------:R-:W-:Y:S01]  /*1ba0*/  UMOV UR10, UR18 ;  /* 0x00000012000a7c82 */ /* 0x000fe20008000000 */
[----:B------:R1:W-:Y:S01]  /*1bb0*/  UTMALDG.3D [UR16], [UR30], desc[UR26] ;  /* 0x00001a101e0075b4 */ /* 0x0003e20008011000 */
[----:B------:R-:W-:Y:S01]  /*1bc0*/  UIADD3 UR24, UPT, UPT, UR24, 0x1, URZ ;  /* 0x0000000118187890 */ /* 0x000fe2000fffe0ff */
[----:B------:R-:W-:-:S03]  /*1bd0*/  UMOV UR25, UR6 ;  /* 0x0000000600197c82 */ /* 0x000fc60008000000 */
[----:B------:R-:W-:Y:S01]  /*1be0*/  UISETP.NE.AND UP0, UPT, UR24, UR21, UPT ;  /* 0x000000151800728c */ /* 0x000fe2000bf05270 */
[----:B------:R1:W-:Y:S08]  /*1bf0*/  UTMALDG.3D [UR8], [UR28], desc[UR26] ;  /* 0x00001a081c0075b4 */ /* 0x0003f00008011000 */
[----:B------:R-:W-:Y:S05]  /*1c00*/  BRA.U UP0, `(.L_x_31) ;  /* 0xfffffffd005c7547 */ /* 0x000fea000b83ffff */
.L_x_26:
[C---:B-1----:R-:W-:Y:S01]  /*1c10*/  LEA R2, R14.reuse, UR4, 0x3 ;  /* 0x000000040e027c11 */ /* 0x042fe2000f8e18ff */
[----:B------:R-:W-:Y:S01]  /*1c20*/  NOP ;  /* 0x0000000000007918 */ /* 0x000fe20000000000 */
[----:B----4-:R-:W-:Y:S02]  /*1c30*/  SHF.L.U32 R3, R13, 0x1f, RZ ;  /* 0x0000001f0d037819 */ /* 0x010fe400000006ff */
[----:B------:R-:W-:Y:S02]  /*1c40*/  LEA R4, R14, UR4, 0x4 ;  /* 0x000000040e047c11 */ /* 0x000fe4000f8e20ff */
[----:B------:R-:W1:Y:S02]  /*1c50*/  SYNCS.PHASECHK.TRANS64.TRYWAIT P0, [R2+URZ+0x80], R3 ;  /* 0x00008003020075a7 */ /* 0x000e6400080011ff */
[----:B-1----:R-:W-:Y:S05]  /*1c60*/  @!P0 BRA `(.L_x_32) ;  /* 0x0000009000948947 */ /* 0x002fea0003800000 */
.L_x_133:
[----:B------:R-:W4:Y:S01]  /*1c70*/  LDS.128 R4, [R4+0xf0] ;  /* 0x0000f00004047984 */ /* 0x000f220000000c00 */
[----:B---3--:R-:W-:Y:S01]  /*1c80*/  ISETP.GE.AND P0, PT, R134, 0x1, PT ;  /* 0x000000018600780c */ /* 0x008fe20003f06270 */
[----:B-1----:R-:W-:Y:S01]  /*1c90*/  VIADD R2, R2, 0x90 ;  /* 0x0000009002027836 */ /* 0x002fe20000000000 */
[----:B------:R-:W-:Y:S01]  /*1ca0*/  @!PT LDS RZ, [RZ] ;  /* 0x00000000fffff984 */ /* 0x000fe20000000800 */
[----:B------:R-:W-:Y:S01]  /*1cb0*/  @!PT LDS RZ, [RZ] ;  /* 0x00000000fffff984 */ /* 0x000fe20000000800 */
[----:B------:R-:W-:Y:S01]  /*1cc0*/  @!PT LDS RZ, [RZ] ;  /* 0x00000000fffff984 */ /* 0x000fe20000000800 */
[----:B------:R-:W-:Y:S01]  /*1cd0*/  @!PT LDS RZ, [RZ] ;  /* 0x00000000fffff984 */ /* 0x000fe20000000800 */
[----:B------:R1:W-:Y:S06]  /*1ce0*/  MEMBAR.ALL.CTA ;  /* 0x0000000000007992 */ /* 0x0003ec0000008000 */
[----:B-1----:R-:W1:Y:S01]  /*1cf0*/  FENCE.VIEW.ASYNC.S ;  /* 0x00000000000073c6 */ /* 0x002e620000000000 */
[----:B------:R-:W-:-:S04]  /*1d00*/  PRMT R2, RZ, 0x654, R2 ;  /* 0x00000654ff027816 */ /* 0x000fc80000000002 */
[----:B-1----:R1:W-:Y:S01]  /*1d10*/  SYNCS.ARRIVE.TRANS64.RED.A1T0 RZ, [R2+URZ], RZ ;  /* 0x000000ff02ff79a7 */ /* 0x0023e200081004ff */
[----:B----4-:R-:W-:-:S13]  /*1d20*/  LOP3.LUT P2, RZ, R6, 0x1, RZ, 0xc0, !PT ;  /* 0x0000000106ff7812 */ /* 0x010fda000784c0ff */
[----:B------:R-:W-:Y:S01]  /*1d30*/  @P2 SHF.R.U32.HI R3, RZ, 0x10, R5 ;  /* 0x00000010ff032819 */ /* 0x000fe20000011605 */
[----:B------:R-:W-:Y:S01]  /*1d40*/  VOTEU.ANY UP0, P2 ;  /* 0x0000000000ff7886 */ /* 0x000fe20001000100 */
[----:B------:R-:W-:Y:S02]  /*1d50*/  @P2 MOV R11, R4 ;  /* 0x00000004000b2202 */ /* 0x000fe40000000f00 */
[----:B------:R-:W-:Y:S02]  /*1d60*/  @P2 R2UR.BROADCAST UR8, R3 ;  /* 0x00000000030822ca */ /* 0x000fe400008e0000 */
[----:B------:R-:W-:-:S11]  /*1d70*/  @P2 LOP3.LUT R8, R5, 0xffff, RZ, 0xc0, !PT ;  /* 0x0000ffff05082812 */ /* 0x000fd600078ec0ff */
[----:B------:R-:W-:Y:S01]  /*1d80*/  @UP0 UMOV UR44, UR8 ;  /* 0x00000008002c0c82 */ /* 0x000fe20008000000 */
[----:B-1----:R-:W-:Y:S05]  /*1d90*/  @!P0 BRA `(.L_x_33) ;  /* 0x0000000000b88947 */ /* 0x002fea0003800000 */
[----:B------:R-:W2:Y:S01]  /*1da0*/  LDC.64 R4, c[0x0][0xb18] ;  /* 0x0002c600ff047b82 */ /* 0x000ea20000000a00 */
[----:B------:R-:W-:-:S07]  /*1db0*/  ISETP.NE.AND P3, PT, R134, 0x1, PT ;  /* 0x000000018600780c */ /* 0x000fce0003f65270 */
[----:B------:R-:W1:Y:S08]  /*1dc0*/  LDC.64 R6, c[0x0][0xb10] ;  /* 0x0002c400ff067b82 */ /* 0x000e700000000a00 */
[----:B------:R-:W3:Y:S08]  /*1dd0*/  LDC R16, c[0x0][0xb20] ;  /* 0x0002c800ff107b82 */ /* 0x000ef00000000800 */
[----:B------:R-:W4:Y:S01]  /*1de0*/  LDC R18, c[0x0][0xb0c] ;  /* 0x0002c300ff127b82 */ /* 0x000f220000000800 */
[----:B--2---:R-:W-:Y:S01]  /*1df0*/  IMAD.HI.U32 R17, R0, R5, RZ ;  /* 0x0000000500117227 */ /* 0x004fe200078e00ff */
[----:B------:R-:W-:-:S03]  /*1e00*/  ISETP.NE.AND P0, PT, R4, 0x1, PT ;  /* 0x000000010400780c */ /* 0x000fc60003f05270 */
[----:B------:R-:W-:-:S03]  /*1e10*/  IMAD.HI.U32 R5, R8, R5, RZ ;  /* 0x0000000508057227 */ /* 0x000fc600078e00ff */
[----:B------:R-:W2:Y:S01]  /*1e20*/  LDC.64 R2, c[0x0][0xb28] ;  /* 0x0002ca00ff027b82 */ /* 0x000ea20000000a00 */
[----:B-1----:R-:W-:-:S04]  /*1e30*/  IMAD.HI.U32 R20, R9, R6, RZ ;  /* 0x0000000609147227 */ /* 0x002fc800078e00ff */
[----:B------:R-:W-:Y:S01]  /*1e40*/  IMAD.HI.U32 R22, R11, R6, RZ ;  /* 0x000000060b167227 */ /* 0x000fe200078e00ff */
[----:B------:R-:W-:Y:S02]  /*1e50*/  SHF.R.U32.HI R20, RZ, R7, R20 ;  /* 0x00000007ff147219 */ /* 0x000fe40000011614 */
[-C--:B---3--:R-:W-:Y:S02]  /*1e60*/  SHF.R.U32.HI R17, RZ, R16.reuse, R17 ;  /* 0x00000010ff117219 */ /* 0x088fe40000011611 */
[----:B------:R-:W-:Y:S02]  /*1e70*/  SHF.R.U32.HI R5, RZ, R16, R5 ;  /* 0x00000010ff057219 */ /* 0x000fe40000011605 */
[----:B------:R-:W-:Y:S02]  /*1e80*/  SEL R17, R0, R17, !P0 ;  /* 0x0000001100117207 */ /* 0x000fe40004000000 */
[----:B------:R-:W-:Y:S02]  /*1e90*/  SHF.R.U32.HI R22, RZ, R7, R22 ;  /* 0x00000007ff167219 */ /* 0x000fe40000011616 */
[----:B----4-:R-:W-:-:S02]  /*1ea0*/  ISETP.NE.AND P1, PT, R18, 0x1, PT ;  /* 0x000000011200780c */ /* 0x010fc40003f25270 */
[----:B------:R-:W-:Y:S02]  /*1eb0*/  SEL R5, R8, R5, !P0 ;  /* 0x0000000508057207 */ /* 0x000fe40004000000 */
[----:B------:R-:W-:Y:S02]  /*1ec0*/  SEL R19, R9, R20, !P1 ;  /* 0x0000001409137207 */ /* 0x000fe40004800000 */
[----:B------:R-:W-:Y:S01]  /*1ed0*/  SEL R7, R11, R22, !P1 ;  /* 0x000000160b077207 */ /* 0x000fe20004800000 */
[----:B--2---:R-:W-:-:S04]  /*1ee0*/  IMAD.HI.U32 R20, R17, R2, RZ ;  /* 0x0000000211147227 */ /* 0x004fc800078e00ff */
[----:B------:R-:W-:Y:S01]  /*1ef0*/  IMAD.HI.U32 R6, R19, R2, RZ ;  /* 0x0000000213067227 */ /* 0x000fe200078e00ff */
[----:B------:R-:W-:-:S04]  /*1f00*/  @P3 SHF.R.U32.HI R17, RZ, R3, R20 ;  /* 0x00000003ff113219 */ /* 0x000fc80000011614 */
[----:B------:R-:W-:Y:S01]  /*1f10*/  @P3 SHF.R.U32.HI R19, RZ, R3, R6 ;  /* 0x00000003ff133219 */ /* 0x000fe20000011606 */
[----:B------:R-:W-:-:S04]  /*1f20*/  IMAD R17, R134, R17, RZ ;  /* 0x0000001186117224 */ /* 0x000fc800078e02ff */
[----:B------:R-:W-:Y:S01]  /*1f30*/  IMAD R6, R134, R19, RZ ;  /* 0x0000001386067224 */ /* 0x000fe200078e02ff */
[C---:B------:R-:W-:Y:S02]  /*1f40*/  ISETP.GE.AND P0, PT, R5.reuse, R17, PT ;  /* 0x000000110500720c */ /* 0x040fe40003f06270 */
[----:B------:R-:W-:Y:S02]  /*1f50*/  IADD3 R17, PT, PT, -R5, RZ, RZ ;  /* 0x000000ff05117210 */ /* 0x000fe40007ffe1ff */
[----:B------:R-:W-:Y:S01]  /*1f60*/  ISETP.GE.OR P0, PT, R7, R6, P0 ;  /* 0x000000060700720c */ /* 0x000fe20000706670 */
[----:B------:R-:W-:-:S04]  /*1f70*/  IMAD.HI.U32 R6, R5, R2, RZ ;  /* 0x0000000205067227 */ /* 0x000fc800078e00ff */
[----:B------:R-:W-:Y:S01]  /*1f80*/  IMAD R8, R4, R17, R8 ;  /* 0x0000001104087224 */ /* 0x000fe200078e0208 */
[----:B------:R-:W-:-:S04]  /*1f90*/  SHF.R.U32.HI R6, RZ, R3, R6 ;  /* 0x00000003ff067219 */ /* 0x000fc80000011606 */
[----:B------:R-:W-:-:S03]  /*1fa0*/  SEL R6, R5, R6, !P3 ;  /* 0x0000000605067207 */ /* 0x000fc60005800000 */
[----:B------:R-:W-:-:S04]  /*1fb0*/  @!P0 IMAD.HI.U32 R16, R7, R2, RZ ;  /* 0x0000000207108227 */ /* 0x000fc800078e00ff */
[----:B------:R-:W-:Y:S01]  /*1fc0*/  IMAD.MOV R2, RZ, RZ, -R6 ;  /* 0x000000ffff027224 */ /* 0x000fe200078e0a06 */
[----:B------:R-:W-:-:S03]  /*1fd0*/  @!P0 SHF.R.U32.HI R16, RZ, R3, R16 ;  /* 0x00000003ff108219 */ /* 0x000fc60000011610 */
[----:B------:R-:W-:Y:S01]  /*1fe0*/  IMAD R2, R134, R2, R5 ;  /* 0x0000000286027224 */ /* 0x000fe200078e0205 */
        /* <DEDUP_REMOVED lines=9> */
.L_x_33:
[----:B------:R-:W1:Y:S02]  /*2080*/  LDCU UR8, c[0x0][0xb30] ;  /* 0x00016600ff0877ac */ /* 0x000e640008000800 */
[----:B-1----:R-:W-:-:S09]  /*2090*/  UISETP.NE.AND UP0, UPT, UR8, 0x1, UPT ;  /* 0x000000010800788c */ /* 0x002fd2000bf05270 */
[----:B------:R-:W-:Y:S05]  /*20a0*/  BRA.U UP0, `(.L_x_34) ;  /* 0x0000000100407547 */ /* 0x000fea000b800000 */
[----:B------:R-:W1:Y:S08]  /*20b0*/  LDC.64 R4, c[0x0][0xb10] ;  /* 0x0002c400ff047b82 */ /* 0x000e700000000a00 */
[----:B------:R-:W3:Y:S08]  /*20c0*/  LDC.64 R2, c[0x0][0xb18] ;  /* 0x0002c600ff027b82 */ /* 0x000ef00000000a00 */
[----:B------:R-:W4:Y:S08]  /*20d0*/  LDC R6, c[0x0][0xb20] ;  /* 0x0002c800ff067b82 */ /* 0x000f300000000800 */
[----:B------:R-:W2:Y:S01]  /*20e0*/  LDC R16, c[0x0][0xb0c] ;  /* 0x0002c300ff107b82 */ /* 0x000ea20000000800 */
[----:B-1----:R-:W-:-:S05]  /*20f0*/  IMAD.HI.U32 R4, R11, R4, RZ ;  /* 0x000000040b047227 */ /* 0x002fca00078e00ff */
[----:B------:R-:W-:Y:S01]  /*2100*/  SHF.R.U32.HI R4, RZ, R5, R4 ;  /* 0x00000005ff047219 */ /* 0x000fe20000011604 */
[----:B---3--:R-:W-:Y:S01]  /*2110*/  IMAD.HI.U32 R3, R8, R3, RZ ;  /* 0x0000000308037227 */ /* 0x008fe200078e00ff */
[----:B------:R-:W-:-:S04]  /*2120*/  ISETP.NE.AND P0, PT, R2, 0x1, PT ;  /* 0x000000010200780c */ /* 0x000fc80003f05270 */
[----:B----4-:R-:W-:-:S04]  /*2130*/  SHF.R.U32.HI R3, RZ, R6, R3 ;  /* 0x00000006ff037219 */ /* 0x010fc80000011603 */
[----:B------:R-:W-:Y:S02]  /*2140*/  SEL R3, R8, R3, !P0 ;  /* 0x0000000308037207 */ /* 0x000fe40004000000 */
[----:B--2---:R-:W-:-:S04]  /*2150*/  ISETP.NE.AND P1, PT, R16, 0x1, PT ;  /* 0x000000011000780c */ /* 0x004fc80003f25270 */
[----:B------:R-:W-:-:S05]  /*2160*/  SEL R4, R11, R4, !P1 ;  /* 0x000000040b047207 */ /* 0x000fca0004800000 */
[----:B------:R-:W-:Y:S02]  /*2170*/  IMAD.IADD R5, R3, 0x1, -R4 ;  /* 0x0000000103057824 */ /* 0x000fe400078e0a04 */
[----:B------:R-:W-:Y:S02]  /*2180*/  IMAD.IADD R3, R4, 0x1, -R3 ;  /* 0x0000000104037824 */ /* 0x000fe400078e0a03 */
[----:B------:R-:W-:Y:S02]  /*2190*/  IMAD R11, R5, R16, R11 ;  /* 0x00000010050b7224 */ /* 0x000fe400078e020b */
[----:B------:R-:W-:-:S07]  /*21a0*/  IMAD R8, R3, R2, R8 ;  /* 0x0000000203087224 */ /* 0x000fce00078e0208 */
.L_x_34:
[----:B------:R-:W-:Y:S01]  /*21b0*/  VIADD R14, R14, 0x1 ;  /* 0x000000010e0e7836 */ /* 0x000fe20000000000 */
[----:B------:R-:W-:Y:S01]  /*21c0*/  UPLOP3.LUT UP3, UPT, UPT, UPT, UPT, 0x80, 0x8 ;  /* 0x000000000008789c */ /* 0x000fe20003f6f070 */
[----:B------:R-:W-:-:S03]  /*21d0*/  IMAD.IADD R5, R11, 0x1, R180 ;  /* 0x000000010b057824 */ /* 0x000fc600078e02b4 */
[----:B------:R-:W-:-:S04]  /*21e0*/  ISETP.NE.AND P0, PT, R14, 0x2, PT ;  /* 0x000000020e00780c */ /* 0x000fc80003f05270 */
[----:B------:R-:W-:Y:S02]  /*21f0*/  SEL R2, RZ, 0x1, P0 ;  /* 0x00000001ff027807 */ /* 0x000fe40000000000 */
[----:B------:R-:W-:Y:S02]  /*2200*/  SEL R14, R14, RZ, P0 ;  /* 0x000000ff0e0e7207 */ /* 0x000fe40000000000 */
[----:B------:R-:W-:Y:S01]  /*2210*/  LOP3.LUT R13, R13, R2, RZ, 0x3c, !PT ;  /* 0x000000020d0d7212 */ /* 0x000fe200078e3cff */
[----:B------:R-:W-:Y:S01]  /*2220*/  IMAD.IADD R2, R8, 0x1, R193 ;  /* 0x0000000108027824 */ /* 0x000fe200078e02c1 */
[----:B------:R-:W-:Y:S06]  /*2230*/  @P2 BRA `(.L_x_35) ;  /* 0xfffffff000942947 */ /* 0x000fec000383ffff */
[----:B------:R-:W-:Y:S01]  /*2240*/  UIADD3 UR4, UPT, UPT, UR4, 0x18, URZ ;  /* 0x0000001804047890 */ /* 0x000fe2000fffe0ff */
[----:B------:R-:W-:-:S03]  /*2250*/  SHF.L.U32 R3, R15, 0x1f, RZ ;  /* 0x0000001f0f037819 */ /* 0x000fc600000006ff */
[----:B------:R-:W-:-:S09]  /*2260*/  ULEA UR5, UR6, UR4, 0x3 ;  /* 0x0000000406057291 */ /* 0x000fd2000f8e18ff */
[----:B------:R-:W1:Y:S02]  /*2270*/  SYNCS.PHASECHK.TRANS64.TRYWAIT P0, [UR5], R3 ;  /* 0x00000003ff0075a7 */ /* 0x000e640008001105 */
[----:B-1----:R-:W-:Y:S05]  /*2280*/  @!P0 BRA `(.L_x_36) ;  /* 0x0000008c00208947 */ /* 0x002fea0003800000 */
.L_x_135:
[----:B------:R-:W-:-:S04]  /*2290*/  UIADD3 UR6, UPT, UPT, UR6, 0x1, URZ ;  /* 0x0000000106067890 */ /* 0x000fc8000fffe0ff */
[----:B------:R-:W-:-:S04]  /*22a0*/  UISETP.NE.AND UP0, UPT, UR6, 0x3, UPT ;  /* 0x000000030600788c */ /* 0x000fc8000bf05270 */
[----:B------:R-:W-:Y:S02]  /*22b0*/  USEL UR7, URZ, 0x1, UP0 ;  /* 0x00000001ff077887 */ /* 0x000fe40008000000 */
[----:B------:R-:W-:-:S04]  /*22c0*/  USEL UR6, UR6, URZ, UP0 ;  /* 0x000000ff06067287 */ /* 0x000fc80008000000 */
[----:B------:R-:W-:Y:S01]  /*22d0*/  ULEA UR5, UR6, UR4, 0x3 ;  /* 0x0000000406057291 */ /* 0x000fe2000f8e18ff */
[----:B------:R-:W-:-:S04]  /*22e0*/  LOP3.LUT R15, R15, UR7, RZ, 0x3c, !PT ;  /* 0x000000070f0f7c12 */ /* 0x000fc8000f8e3cff */
[----:B-1----:R-:W-:-:S04]  /*22f0*/  SHF.L.U32 R3, R15, 0x1f, RZ ;  /* 0x0000001f0f037819 */ /* 0x002fc800000006ff */
[----:B------:R-:W1:Y:S02]  /*2300*/  SYNCS.PHASECHK.TRANS64.TRYWAIT P0, [UR5], R3 ;  /* 0x00000003ff0075a7 */ /* 0x000e640008001105 */
[----:B-1----:R-:W-:Y:S05]  /*2310*/  @!P0 BRA `(.L_x_37) ;  /* 0x0000008c00148947 */ /* 0x002fea0003800000 */
.L_x_137:
[----:B------:R-:W-:-:S04]  /*2320*/  UIADD3 UR6, UPT, UPT, UR6, 0x1, URZ ;  /* 0x0000000106067890 */ /* 0x000fc8000fffe0ff */
[----:B------:R-:W-:-:S04]  /*2330*/  UISETP.NE.AND UP0, UPT, UR6, 0x3, UPT ;  /* 0x000000030600788c */ /* 0x000fc8000bf05270 */
[----:B------:R-:W-:Y:S02]  /*2340*/  USEL UR5, URZ, 0x1, UP0 ;  /* 0x00000001ff057887 */ /* 0x000fe40008000000 */
[----:B------:R-:W-:-:S04]  /*2350*/  USEL UR6, UR6, URZ, UP0 ;  /* 0x000000ff06067287 */ /* 0x000fc80008000000 */
[----:B------:R-:W-:Y:S01]  /*2360*/  ULEA UR6, UR6, UR4, 0x3 ;  /* 0x0000000406067291 */ /* 0x000fe2000f8e18ff */
[----:B-1----:R-:W-:-:S04]  /*2370*/  LOP3.LUT R3, R15, UR5, RZ, 0x3c, !PT ;  /* 0x000000050f037c12 */ /* 0x002fc8000f8e3cff */
[----:B------:R-:W-:Y:S01]  /*2380*/  SHF.L.U32 R3, R3, 0x1f, RZ ;  /* 0x0000001f03037819 */ /* 0x000fe200000006ff */
[----:B--2---:R-:W-:-:S07]  /*2390*/  IMAD.U32 R0, RZ, RZ, UR6 ;  /* 0x00000006ff007e24 */ /* 0x004fce000f8e00ff */
.L_x_38:
[----:B-1----:R1:W2:Y:S02]  /*23a0*/  SYNCS.PHASECHK.TRANS64.TRYWAIT P0, [R0+URZ], R3 ;  /* 0x00000003000075a7 */ /* 0x0022a400080011ff */
[----:B--2---:R-:W-:Y:S05]  /*23b0*/  @!P0 NANOSLEEP.SYNCS 0x989680 ;  /* 0x009896800000895d */ /* 0x004fea0003900000 */
[----:B------:R-:W2:Y:S02]  /*23c0*/  @!P0 SYNCS.PHASECHK.TRANS64 P0, [R0+URZ], R3 ;  /* 0x00000003000085a7 */ /* 0x000ea400080010ff */
[----:B--2---:R-:W-:Y:S05]  /*23d0*/  @P0 EXIT ;  /* 0x000000000000094d */ /* 0x004fea0003800000 */
[----:B------:R-:W-:Y:S05]  /*23e0*/  BRA `(.L_x_38) ;  /* 0xfffffffc00ec7947 */ /* 0x000fea000383ffff */
.L_x_17:
[----:B------:R-:W-:-:S04]  /*23f0*/  UISETP.NE.AND UP0, UPT, UR37, URZ, UPT ;  /* 0x000000ff2500728c */ /* 0x000fc8000bf05270 */
[----:B------:R-:W-:-:S09]  /*2400*/  UISETP.NE.OR UP0, UPT, UR6, 0x1, UP0 ;  /* 0x000000010600788c */ /* 0x000fd20008705670 */
[----:B------:R-:W-:Y:S05]  /*2410*/  BRA.U UP0, `(.L_x_39) ;  /* 0x0000000500487547 */ /* 0x000fea000b800000 */
[----:B------:R-:W-:Y:S01]  /*2420*/  ISETP.NE.AND P2, PT, R3, RZ, PT ;  /* 0x000000ff0300720c */ /* 0x000fe20003f45270 */
[----:B------:R-:W-:Y:S01]  /*2430*/  IMAD.MOV.U32 R12, RZ, RZ, 0x1 ;  /* 0x00000001ff0c7424 */ /* 0x000fe200078e00ff */
[----:B------:R-:W-:Y:S02]  /*2440*/  CS2R R10, SRZ ;  /* 0x00000000000a7805 */ /* 0x000fe4000001ff00 */
[----:B------:R-:W-:Y:S01]  /*2450*/  CS2R R8, SRZ ;  /* 0x0000000000087805 */ /* 0x000fe2000001ff00 */
[----:B------:R-:W-:Y:S01]  /*2460*/  UMOV UR4, 0x400 ;  /* 0x0000040000047882 */ /* 0x000fe20000000000 */
[----:B------:R-:W-:Y:S01]  /*2470*/  UMOV UR6, URZ ;  /* 0x000000ff00067c82 */ /* 0x000fe20008000000 */
[----:B------:R-:W-:-:S12]  /*2480*/  ULEA UR37, UR37, UR4, 0x18 ;  /* 0x0000000425257291 */ /* 0x000fd8000f8ec0ff */
.L_x_43:
[----:B------:R-:W-:Y:S02]  /*2490*/  LEA R0, R8, UR37, 0x3 ;  /* 0x0000002508007c11 */ /* 0x000fe4000f8e18ff */
[----:B------:R-:W-:-:S03]  /*24a0*/  SHF.L.U32 R5, R9, 0x1f, RZ ;  /* 0x0000001f09057819 */ /* 0x000fc600000006ff */
[----:B------:R-:W-:Y:S01]  /*24b0*/  VIADD R4, R0, 0xd0 ;  /* 0x000000d000047836 */ /* 0x000fe20000000000 */
[----:B------:R-:W1:Y:S02]  /*24c0*/  SYNCS.PHASECHK.TRANS64.TRYWAIT P0, [R0+URZ+0xc0], R5 ;  /* 0x0000c005000075a7 */ /* 0x000e6400080011ff */
[----:B-1----:R-:W-:Y:S05]  /*24d0*/  @!P0 BRA `(.L_x_40) ;  /* 0x0000008800bc8947 */ /* 0x002fea0003800000 */
.L_x_138:
[----:B------:R-:W-:Y:S01]  /*24e0*/  ULEA UR5, UR6, UR37, 0x3 ;  /* 0x0000002506057291 */ /* 0x000fe2000f8e18ff */
[----:B------:R-:W-:Y:S01]  /*24f0*/  PRMT R4, RZ, 0x654, R4 ;  /* 0x00000654ff047816 */ /* 0x000fe20000000004 */
[----:B-1----:R-:W-:Y:S01]  /*2500*/  @!P2 IMAD.MOV.U32 R5, RZ, RZ, 0x10 ;  /* 0x00000010ff05a424 */ /* 0x002fe200078e00ff */
[----:B------:R-:W-:Y:S01]  /*2510*/  SHF.L.U32 R7, R12, 0x1f, RZ ;  /* 0x0000001f0c077819 */ /* 0x000fe200000006ff */
[----:B------:R-:W-:Y:S01]  /*2520*/  UIADD3 UR4, UPT, UPT, UR5, 0x80, URZ ;  /* 0x0000008005047890 */ /* 0x000fe2000fffe0ff */
[----:B------:R1:W-:Y:S05]  /*2530*/  SYNCS.ARRIVE.TRANS64.RED.A1T0 RZ, [R4+URZ], RZ ;  /* 0x000000ff04ff79a7 */ /* 0x0003ea00081004ff */
[----:B------:R-:W-:Y:S01]  /*2540*/  IMAD.U32 R0, RZ, RZ, UR4 ;  /* 0x00000004ff007e24 */ /* 0x000fe2000f8e00ff */
[----:B------:R-:W2:Y:S04]  /*2550*/  SYNCS.PHASECHK.TRANS64.TRYWAIT P0, [UR5+0x90], R7 ;  /* 0x00009007ff0075a7 */ /* 0x000ea80008001105 */
[----:B------:R-:W-:Y:S01]  /*2560*/  PRMT R13, R3, 0x654, R0 ;  /* 0x00000654030d7816 */ /* 0x000fe20000000000 */
[----:B-12---:R-:W-:Y:S06]  /*2570*/  @!P0 BRA `(.L_x_41) ;  /* 0x0000008800a88947 */ /* 0x006fec0003800000 */
.L_x_140:
[----:B------:R-:W-:Y:S01]  /*2580*/  ULEA UR4, UR6, UR37, 0x4 ;  /* 0x0000002506047291 */ /* 0x000fe2000f8e20ff */
[----:B------:R-:W-:Y:S01]  /*2590*/  SEL R2, R13, R2, !P2 ;  /* 0x000000020d027207 */ /* 0x000fe20005000000 */
[----:B------:R-:W-:Y:S01]  /*25a0*/  UIADD3 UR5, UPT, UPT, UR5, 0x80, URZ ;  /* 0x0000008005057890 */ /* 0x000fe2000fffe0ff */
[----:B-1----:R-:W-:Y:S01]  /*25b0*/  LEA R0, R11, UR37, 0x3 ;  /* 0x000000250b007c11 */ /* 0x002fe2000f8e18ff */
[----:B------:R-:W-:Y:S01]  /*25c0*/  UIADD3 UR4, UPT, UPT, UR4, 0xf0, URZ ;  /* 0x000000f004047890 */ /* 0x000fe2000fffe0ff */
[----:B------:R1:W-:Y:S01]  /*25d0*/  @!P2 SYNCS.ARRIVE.TRANS64.RED RZ, [R2+URZ], R5 ;  /* 0x0000000502ffa9a7 */ /* 0x0003e200080004ff */
[----:B------:R-:W-:Y:S01]  /*25e0*/  UIADD3 UR6, UPT, UPT, UR6, 0x1, URZ ;  /* 0x0000000106067890 */ /* 0x000fe2000fffe0ff */
[----:B------:R-:W-:-:S03]  /*25f0*/  VIADD R8, R8, 0x1 ;  /* 0x0000000108087836 */ /* 0x000fc60000000000 */
[----:B------:R-:W-:Y:S02]  /*2600*/  UISETP.NE.AND UP0, UPT, UR6, 0x2, UPT ;  /* 0x000000020600788c */ /* 0x000fe4000bf05270 */
[----:B------:R-:W-:Y:S01]  /*2610*/  ISETP.NE.AND P0, PT, R8, 0x2, PT ;  /* 0x000000020800780c */ /* 0x000fe20003f05270 */
[----:B------:R-:W-:Y:S06]  /*2620*/  UGETNEXTWORKID.BROADCAST [UR4], [UR5] ;  /* 0x00000000040073ca */ /* 0x000fec0008000100 */
[----:B------:R-:W-:Y:S02]  /*2630*/  USEL UR4, URZ, 0x1, UP0 ;  /* 0x00000001ff047887 */ /* 0x000fe40008000000 */
[----:B------:R-:W-:-:S04]  /*2640*/  USEL UR6, UR6, URZ, UP0 ;  /* 0x000000ff06067287 */ /* 0x000fc80008000000 */
[----:B------:R-:W-:Y:S02]  /*2650*/  LOP3.LUT R12, R12, UR4, RZ, 0x3c, !PT ;  /* 0x000000040c0c7c12 */ /* 0x000fe4000f8e3cff */
[----:B-1----:R-:W-:-:S04]  /*2660*/  SHF.L.U32 R5, R10, 0x1f, RZ ;  /* 0x0000001f0a057819 */ /* 0x002fc800000006ff */
[----:B------:R-:W1:Y:S02]  /*2670*/  SYNCS.PHASECHK.TRANS64.TRYWAIT P1, [R0+URZ+0x80], R5 ;  /* 0x00008005000075a7 */ /* 0x000e6400080211ff */
[----:B-1----:R-:W-:Y:S05]  /*2680*/  @!P1 BRA `(.L_x_42) ;  /* 0x00000088007c9947 */ /* 0x002fea0003800000 */
.L_x_141:
[C---:B------:R-:W-:Y:S01]  /*2690*/  LEA R4, R11.reuse, UR37, 0x4 ;  /* 0x000000250b047c11 */ /* 0x040fe2000f8e20ff */
[----:B-1----:R-:W-:Y:S01]  /*26a0*/  VIADD R0, R0, 0x90 ;  /* 0x0000009000007836 */ /* 0x002fe20000000000 */
[----:B------:R-:W-:Y:S01]  /*26b0*/  SEL R8, R8, RZ, P0 ;  /* 0x000000ff08087207 */ /* 0x000fe20000000000 */
[----:B------:R-:W-:-:S03]  /*26c0*/  VIADD R11, R11, 0x1 ;  /* 0x000000010b0b7836 */ /* 0x000fc60000000000 */
[----:B------:R-:W1:Y:S01]  /*26d0*/  LDS.128 R4, [R4+0xf0] ;  /* 0x0000f00004047984 */ /* 0x000e620000000c00 */
[----:B------:R-:W-:Y:S02]  /*26e0*/  PRMT R0, RZ, 0x654, R0 ;  /* 0x00000654ff007816 */ /* 0x000fe40000000000 */
[C---:B------:R-:W-:Y:S01]  /*26f0*/  ISETP.NE.AND P1, PT, R11.reuse, 0x2, PT ;  /* 0x000000020b00780c */ /* 0x040fe20003f25270 */
[----:B------:R-:W-:Y:S01]  /*2700*/  @!PT LDS RZ, [RZ] ;  /* 0x00000000fffff984 */ /* 0x000fe20000000800 */
[----:B------:R-:W-:Y:S01]  /*2710*/  @!PT LDS RZ, [RZ] ;  /* 0x00000000fffff984 */ /* 0x000fe20000000800 */
[----:B------:R-:W-:Y:S01]  /*2720*/  @!PT LDS RZ, [RZ] ;  /* 0x00000000fffff984 */ /* 0x000fe20000000800 */
[----:B------:R-:W-:Y:S01]  /*2730*/  @!PT LDS RZ, [RZ] ;  /* 0x00000000fffff984 */ /* 0x000fe20000000800 */
[----:B------:R2:W-:Y:S06]  /*2740*/  MEMBAR.ALL.CTA ;  /* 0x0000000000007992 */ /* 0x0005ec0000008000 */
[----:B--2---:R-:W2:Y:S01]  /*2750*/  FENCE.VIEW.ASYNC.S ;  /* 0x00000000000073c6 */ /* 0x004ea20000000000 */
[----:B------:R-:W-:Y:S01]  /*2760*/  SEL R11, R11, RZ, P1 ;  /* 0x000000ff0b0b7207 */ /* 0x000fe20000800000 */
[----:B--2---:R2:W-:Y:S01]  /*2770*/  SYNCS.ARRIVE.TRANS64.RED.A1T0 RZ, [R0+URZ], RZ ;  /* 0x000000ff00ff79a7 */ /* 0x0045e200081004ff */
[----:B-1----:R-:W-:-:S02]  /*2780*/  LOP3.LUT P3, RZ, R6, 0x1, RZ, 0xc0, !PT ;  /* 0x0000000106ff7812 */ /* 0x002fc4000786c0ff */
[----:B------:R-:W-:-:S04]  /*2790*/  SEL R5, RZ, 0x1, P1 ;  /* 0x00000001ff057807 */ /* 0x000fc80000800000 */
[----:B------:R-:W-:Y:S02]  /*27a0*/  LOP3.LUT R10, R10, R5, RZ, 0x3c, !PT ;  /* 0x000000050a0a7212 */ /* 0x000fe400078e3cff */
[----:B--2---:R-:W-:-:S04]  /*27b0*/  SEL R0, RZ, 0x1, P0 ;  /* 0x00000001ff007807 */ /* 0x004fc80000000000 */
[----:B------:R-:W-:Y:S01]  /*27c0*/  LOP3.LUT R9, R9, R0, RZ, 0x3c, !PT ;  /* 0x0000000009097212 */ /* 0x000fe200078e3cff */
[----:B------:R-:W-:Y:S06]  /*27d0*/  @P3 BRA `(.L_x_43) ;  /* 0xfffffffc002c3947 */ /* 0x000fec000383ffff */
[----:B------:R-:W-:Y:S01]  /*27e0*/  ULEA UR5, UR6, UR37, 0x3 ;  /* 0x0000002506057291 */ /* 0x000fe2000f8e18ff */
[----:B------:R-:W-:-:S08]  /*27f0*/  SHF.L.U32 R3, R12, 0x1f, RZ ;  /* 0x0000001f0c037819 */ /* 0x000fd000000006ff */
[----:B------:R-:W1:Y:S02]  /*2800*/  SYNCS.PHASECHK.TRANS64 P0, [UR5+0x90], R3 ;  /* 0x00009003ff0075a7 */ /* 0x000e640008001005 */
[----:B-1----:R-:W-:Y:S05]  /*2810*/  @P0 BRA `(.L_x_44) ;  /* 0x0000000000080947 */ /* 0x002fea0003800000 */
[----:B------:R-:W1:Y:S02]  /*2820*/  SYNCS.PHASECHK.TRANS64.TRYWAIT P0, [UR5+0x90], R3 ;  /* 0x00009003ff0075a7 */ /* 0x000e640008001105 */
[----:B-1----:R-:W-:Y:S05]  /*2830*/  @!P0 BRA `(.L_x_45) ;  /* 0x0000008800248947 */ /* 0x002fea0003800000 */
.L_x_44:
[----:B------:R-:W-:-:S04]  /*2840*/  UIADD3 UR4, UPT, UPT, UR6, 0x1, URZ ;  /* 0x0000000106047890 */ /* 0x000fc8000fffe0ff */
[----:B------:R-:W-:-:S04]  /*2850*/  UISETP.NE.AND UP0, UPT, UR4, 0x2, UPT ;  /* 0x000000020400788c */ /* 0x000fc8000bf05270 */
[----:B------:R-:W-:Y:S02]  /*2860*/  USEL UR7, URZ, 0x1, UP0 ;  /* 0x00000001ff077887 */ /* 0x000fe40008000000 */
[----:B------:R-:W-:-:S04]  /*2870*/  USEL UR4, UR4, URZ, UP0 ;  /* 0x000000ff04047287 */ /* 0x000fc80008000000 */
[----:B------:R-:W-:Y:S01]  /*2880*/  ULEA UR4, UR4, UR37, 0x3 ;  /* 0x0000002504047291 */ /* 0x000fe2000f8e18ff */
[----:B-1----:R-:W-:-:S04]  /*2890*/  LOP3.LUT R3, R12, UR7, RZ, 0x3c, !PT ;  /* 0x000000070c037c12 */ /* 0x002fc8000f8e3cff */
[----:B------:R-:W-:-:S04]  /*28a0*/  SHF.L.U32 R0, R3, 0x1f, RZ ;  /* 0x0000001f03007819 */ /* 0x000fc800000006ff */
[----:B------:R-:W1:Y:S02]  /*28b0*/  SYNCS.PHASECHK.TRANS64 P0, [UR4+0x90], R0 ;  /* 0x00009000ff0075a7 */ /* 0x000e640008001004 */
[----:B-1----:R-:W-:Y:S05]  /*28c0*/  @P0 EXIT ;  /* 0x000000000000094d */ /* 0x002fea0003800000 */
[----:B------:R-:W-:Y:S02]  /*28d0*/  SHF.L.U32 R3, R3, 0x1f, RZ ;  /* 0x0000001f03037819 */ /* 0x000fe400000006ff */
[----:B------:R-:W-:-:S07]  /*28e0*/  MOV R0, UR4 ;  /* 0x0000000400007c02 */ /* 0x000fce0008000f00 */
.L_x_46:
[----:B-1----:R1:W2:Y:S02]  /*28f0*/  SYNCS.PHASECHK.TRANS64.TRYWAIT P0, [R0+URZ+0x90], R3 ;  /* 0x00009003000075a7 */ /* 0x0022a400080011ff */
[----:B--2---:R-:W-:Y:S05]  /*2900*/  @!P0 NANOSLEEP.SYNCS 0x989680 ;  /* 0x009896800000895d */ /* 0x004fea0003900000 */
[----:B------:R-:W2:Y:S02]  /*2910*/  @!P0 SYNCS.PHASECHK.TRANS64 P0, [R0+URZ+0x90], R3 ;  /* 0x00009003000085a7 */ /* 0x000ea400080010ff */
[----:B--2---:R-:W-:Y:S05]  /*2920*/  @P0 EXIT ;  /* 0x000000000000094d */ /* 0x004fea0003800000 */
[----:B------:R-:W-:Y:S05]  /*2930*/  BRA `(.L_x_46) ;  /* 0xfffffffc00ec7947 */ /* 0x000fea000383ffff */
.L_x_39:
[----:B------:R-:W-:-:S09]  /*2940*/  UISETP.NE.AND UP0, UPT, UR6, URZ, UPT ;  /* 0x000000ff0600728c */ /* 0x000fd2000bf05270 */
[----:B------:R-:W-:Y:S05]  /*2950*/  BRA.U UP0, `(.L_x_47) ;  /* 0x0000000d006c7547 */ /* 0x000fea000b800000 */
[----:B------:R-:W-:Y:S01]  /*2960*/  UMOV UR4, 0x40 ;  /* 0x0000004000047882 */ /* 0x000fe20000000000 */
[----:B------:R-:W-:Y:S01]  /*2970*/  NOP ;  /* 0x0000000000007918 */ /* 0x000fe20000000000 */
[----:B------:R-:W-:Y:S01]  /*2980*/  ULEA UR4, UR37, UR4, 0x18 ;  /* 0x0000000425047291 */ /* 0x000fe2000f8ec0ff */
[----:B------:R-:W-:Y:S02]  /*2990*/  UMOV UR5, 0x400 ;  /* 0x0000040000057882 */ /* 0x000fe40000000000 */
[----:B------:R-:W-:-:S06]  /*29a0*/  ULEA UR37, UR37, UR5, 0x18 ;  /* 0x0000000525257291 */ /* 0x000fcc000f8ec0ff */
[----:B------:R-:W1:Y:S02]  /*29b0*/  LDS.U8 R0, [UR4+0x1c] ;  /* 0x00001c04ff007984 */ /* 0x000e640008000000 */
[----:B-1----:R-:W-:-:S13]  /*29c0*/  ISETP.NE.AND P0, PT, R0, RZ, PT ;  /* 0x000000ff0000720c */ /* 0x002fda0003f05270 */
[----:B------:R-:W-:Y:S05]  /*29d0*/  @P0 BRA `(.L_x_48) ;  /* 0x0000000000580947 */ /* 0x000fea0003800000 */
[----:B------:R-:W-:-:S13]  /*29e0*/  ELECT P0, URZ, PT ;  /* 0x0000000000ff782f */ /* 0x000fda0003800000 */
[----:B------:R-:W-:Y:S05]  /*29f0*/  @!P0 BRA `(.L_x_49) ;  /* 0x0000000000608947 */ /* 0x000fea0003800000 */
[----:B------:R-:W-:Y:S01]  /*2a00*/  UMOV UR5, 0x10 ;  /* 0x0000001000057882 */ /* 0x000fe20000000000 */
[----:B------:R-:W-:Y:S01]  /*2a10*/  HFMA2 R0, -RZ, RZ, 0, 5.9604644775390625e-08 ;  /* 0x00000001ff007431 */ /* 0x000fe200000001ff */
[----:B------:R-:W-:-:S03]  /*2a20*/  MOV R2, 0xffff ;  /* 0x0000ffff00027802 */ /* 0x000fc60000000f00 */
[----:B------:R-:W-:Y:S04]  /*2a30*/  DEPBAR.LE SB1, 0x36 ;  /* 0x00009d800000791a */ /* 0x000fe80000000000 */
[----:B------:R-:W1:Y:S02]  /*2a40*/  UTCATOMSWS.FIND_AND_SET.ALIGN UP0, UR5, UR5 ;  /* 0x00000005000575e3 */ /* 0x000e640008000800 */
[----:B-1----:R-:W-:Y:S01]  /*2a50*/  MOV R3, UR5 ;  /* 0x0000000500037c02 */ /* 0x002fe20008000f00 */
[----:B------:R-:W-:Y:S06]  /*2a60*/  BRA.U UP0, `(.L_x_50) ;  /* 0x0000000100187547 */ /* 0x000fec000b800000 */
.L_x_51:
[----:B------:R-:W-:Y:S05]  /*2a70*/  NANOSLEEP 0x64 ;  /* 0x000000640000795d */ /* 0x000fea0003800000 */
[----:B------:R-:W-:-:S05]  /*2a80*/  UMOV UR5, 0x10 ;  /* 0x0000001000057882 */ /* 0x000fca0000000000 */
[----:B------:R-:W-:Y:S04]  /*2a90*/  DEPBAR.LE SB1, 0x36 ;  /* 0x00009d800000791a */ /* 0x000fe80000000000 */
[----:B------:R-:W1:Y:S02]  /*2aa0*/  UTCATOMSWS.FIND_AND_SET.ALIGN UP0, UR5, UR5 ;  /* 0x00000005000575e3 */ /* 0x000e640008000800 */
[----:B-1----:R-:W-:Y:S01]  /*2ab0*/  MOV R3, UR5 ;  /* 0x0000000500037c02 */ /* 0x002fe20008000f00 */
[----:B------:R-:W-:Y:S05]  /*2ac0*/  BRA.U !UP0, `(.L_x_51) ;  /* 0xfffffffd08e87547 */ /* 0x000fea000b83ffff */
.L_x_50:
[-C--:B------:R-:W-:Y:S02]  /*2ad0*/  SHF.L.U32 R2, R2, R3.reuse, RZ ;  /* 0x0000000302027219 */ /* 0x080fe400000006ff */
[----:B------:R-:W-:Y:S01]  /*2ae0*/  SHF.L.U32 R0, R0, R3, RZ ;  /* 0x0000000300007219 */ /* 0x000fe200000006ff */
[----:B------:R-:W-:Y:S02]  /*2af0*/  IMAD.SHL.U32 R3, R3, 0x20, RZ ;  /* 0x0000002003037824 */ /* 0x000fe400078e00ff */
[----:B------:R1:W-:Y:S04]  /*2b00*/  ATOMS.OR RZ, [UR4+0x14], R2 ;  /* 0x00001402ffff798c */ /* 0x0003e8000b000004 */
[----:B------:R1:W-:Y:S04]  /*2b10*/  ATOMS.OR RZ, [UR4+0x18], R0 ;  /* 0x00001800ffff798c */ /* 0x0003e8000b000004 */
[----:B------:R1:W-:Y:S01]  /*2b20*/  STS [UR37+0x110], R3 ;  /* 0x00011003ff007988 */ /* 0x0003e20008000825 */
[----:B------:R-:W-:Y:S05]  /*2b30*/  BRA `(.L_x_49) ;  /* 0x0000000000107947 */ /* 0x000fea0003800000 */
.L_x_48:
[----:B------:R-:W-:Y:S02]  /*2b40*/  MOV R0, 0xffffffff ;  /* 0xffffffff00007802 */ /* 0x000fe40000000f00 */
[----:B------:R-:W-:-:S03]  /*2b50*/  MOV R2, 0x2b80 ;  /* 0x00002b8000027802 */ /* 0x000fc60000000f00 */
[----:B------:R1:W-:Y:S04]  /*2b60*/  STS [UR37+0x110], R0 ;  /* 0x00011000ff007988 */ /* 0x0003e80008000825 */
[----:B-1-3-5:R-:W-:Y:S05]  /*2b70*/  CALL.REL.NOINC `($__internal_1_$__cuda_sm10x_tcgen05_guardrail_trap_phase_invalid_during_alloc) ;  /* 0x0000008c003c7944 */ /* 0x02afea0003c00000 */
.L_x_49:
[----:B------:R-:W-:Y:S05]  /*2b80*/  WARPSYNC.ALL ;  /* 0x0000000000007948 */ /* 0x000fea0003800000 */
[----:B------:R-:W2:Y:S01]  /*2b90*/  S2UR UR5, SR_CgaCtaId ;  /* 0x00000000000579c3 */ /* 0x000ea20000008800 */
[----:B------:R-:W-:Y:S01]  /*2ba0*/  UMOV UR4, 0x400 ;  /* 0x0000040000047882 */ /* 0x000fe20000000000 */
[----:B------:R-:W-:-:S06]  /*2bb0*/  NOP ;  /* 0x0000000000007918 */ /* 0x000fcc0000000000 */
[----:B------:R-:W-:Y:S06]  /*2bc0*/  BAR.ARV 0x6, 0xa0 ;  /* 0x0182800000007b1d */ /* 0x000fec0000002000 */
[----:B------:R-:W4:Y:S01]  /*2bd0*/  LDCU UR7, c[0x0][0x38c] ;  /* 0x00007180ff0777ac */ /* 0x000f220008000800 */
[----:B------:R-:W-:Y:S01]  /*2be0*/  IMAD.MOV.U32 R11, RZ, RZ, 0x1 ;  /* 0x00000001ff0b7424 */ /* 0x000fe200078e00ff */
[----:B------:R-:W-:Y:S01]  /*2bf0*/  CS2R R8, SRZ ;  /* 0x0000000000087805 */ /* 0x000fe2000001ff00 */
[----:B------:R-:W-:Y:S01]  /*2c00*/  IMAD.MOV.U32 R10, RZ, RZ, RZ ;  /* 0x000000ffff0a7224 */ /* 0x000fe200078e00ff */
[----:B------:R-:W3:Y:S01]  /*2c10*/  LDCU UR6, c[0x0][0x38c] ;  /* 0x00007180ff0677ac */ /* 0x000ee20008000800 */
[----:B------:R-:W-:Y:S01]  /*2c20*/  UMOV UR15, URZ ;  /* 0x000000ff000f7c82 */ /* 0x000fe20008000000 */
[----:B------:R-:W-:Y:S01]  /*2c30*/  UMOV UR14, URZ ;  /* 0x000000ff000e7c82 */ /* 0x000fe20008000000 */
[----:B--2---:R-:W-:Y:S01]  /*2c40*/  ULEA UR5, UR5, UR4, 0x18 ;  /* 0x0000000405057291 */ /* 0x004fe2000f8ec0ff */
[----:B------:R-:W-:Y:S01]  /*2c50*/  UMOV UR24, 0x0 ;  /* 0x0000000000187882 */ /* 0x000fe20000000000 */
[----:B------:R-:W-:-:S02]  /*2c60*/  UMOV UR25, 0x8400490 ;  /* 0x0840049000197882 */ /* 0x000fc40000000000 */
[----:B------:R-:W-:Y:S02]  /*2c70*/  UIADD3 UR10, UPT, UPT, UR5, 0x10800, URZ ;  /* 0x00010800050a7890 */ /* 0x000fe4000fffe0ff */
[----:B------:R-:W-:Y:S02]  /*2c80*/  UIADD3 UR11, UPT, UPT, UR5, 0x1c800, URZ ;  /* 0x0001c800050b7890 */ /* 0x000fe4000fffe0ff */
[----:B----4-:R-:W-:Y:S01]  /*2c90*/  UIADD3 UR7, UPT, UPT, UR7, 0x3f, URZ ;  /* 0x0000003f07077890 */ /* 0x010fe2000fffe0ff */
[----:B-1----:R-:W1:Y:S01]  /*2ca0*/  LDS R0, [UR5+0x110] ;  /* 0x00011005ff007984 */ /* 0x002e620008000800 */
[----:B------:R-:W-:Y:S02]  /*2cb0*/  USHF.R.U32.HI UR10, URZ, 0x4, UR10 ;  /* 0x00000004ff0a7899 */ /* 0x000fe4000801160a */
[----:B------:R-:W-:Y:S02]  /*2cc0*/  USHF.R.S32.HI UR4, URZ, 0x1f, UR7 ;  /* 0x0000001fff047899 */ /* 0x000fe40008011407 */
[----:B------:R-:W-:-:S02]  /*2cd0*/  USHF.R.U32.HI UR11, URZ, 0x4, UR11 ;  /* 0x00000004ff0b7899 */ /* 0x000fc4000801160b */
[----:B------:R-:W-:Y:S02]  /*2ce0*/  ULEA.HI UR4, UR4, UR7, URZ, 0x6 ;  /* 0x0000000704047291 */ /* 0x000fe4000f8f30ff */
[----:B------:R-:W-:Y:S02]  /*2cf0*/  ULOP3.LUT UR10, UR10, 0x3fff, URZ, 0xc0, !UPT ;  /* 0x00003fff0a0a7892 */ /* 0x000fe4000f8ec0ff */
[----:B------:R-:W-:Y:S02]  /*2d00*/  USHF.R.S32.HI UR4, URZ, 0x6, UR4 ;  /* 0x00000006ff047899 */ /* 0x000fe40008011404 */
[----:B------:R-:W-:Y:S02]  /*2d10*/  ULOP3.LUT UR11, UR11, 0x3fff, URZ, 0xc0, !UPT ;  /* 0x00003fff0b0b7892 */ /* 0x000fe4000f8ec0ff */
[----:B------:R-:W-:Y:S01]  /*2d20*/  UISETP.LT.AND UP0, UPT, UR4, 0x1, UPT ;  /* 0x000000010400788c */ /* 0x000fe2000bf01270 */
[----:B------:R-:W-:Y:S01]  /*2d30*/  UMOV UR22, 0x0 ;  /* 0x0000000000167882 */ /* 0x000fe20000000000 */
[----:B------:R-:W-:-:S02]  /*2d40*/  UMOV UR23, 0x8400490 ;  /* 0x0840049000177882 */ /* 0x000fc40000000000 */
[----:B------:R-:W-:Y:S02]  /*2d50*/  USEL UR9, UR4, 0x1, !UP0 ;  /* 0x0000000104097887 */ /* 0x000fe4000c000000 */
[----:B------:R-:W-:Y:S02]  /*2d60*/  ULOP3.LUT UR10, UR10, 0x10000, URZ, 0xfc, !UPT ;  /* 0x000100000a0a7892 */ /* 0x000fe4000f8efcff */
[----:B------:R-:W-:Y:S02]  /*2d70*/  ULOP3.LUT UR11, UR11, 0x10000, URZ, 0xfc, !UPT ;  /* 0x000100000b0b7892 */ /* 0x000fe4000f8efcff */
[----:B------:R-:W-:Y:S02]  /*2d80*/  UIADD3 UR9, UPT, UPT, -UR9, URZ, URZ ;  /* 0x000000ff09097290 */ /* 0x000fe4000fffe1ff */
[----:B---3--:R-:W-:Y:S01]  /*2d90*/  UISETP.GE.AND UP3, UPT, UR6, 0x1, UPT ;  /* 0x000000010600788c */ /* 0x008fe2000bf66270 */
[----:B------:R-:W-:Y:S01]  /*2da0*/  UMOV UR20, 0x0 ;  /* 0x0000000000147882 */ /* 0x000fe20000000000 */
[----:B------:R-:W-:Y:S01]  /*2db0*/  UMOV UR21, 0x8400490 ;  /* 0x0840049000157882 */ /* 0x000fe20000000000 */
[----:B------:R-:W-:Y:S01]  /*2dc0*/  UMOV UR18, 0x0 ;  /* 0x0000000000127882 */ /* 0x000fe20000000000 */
[----:B------:R-:W-:Y:S01]  /*2dd0*/  UMOV UR19, 0x8400490 ;  /* 0x0840049000137882 */ /* 0x000fe20000000000 */
[----:B-1----:R-:W-:-:S15]  /*2de0*/  R2UR UR16, R0 ;  /* 0x00000000001072ca */ /* 0x002fde00000e0000 */
.L_x_58:
[----:B------:R-:W-:Y:S02]  /*2df0*/  LEA R0, R10, UR5, 0x3 ;  /* 0x000000050a007c11 */ /* 0x000fe4000f8e18ff */
[----:B------:R-:W-:Y:S02]  /*2e00*/  SHF.L.U32 R5, R9, 0x1f, RZ ;  /* 0x0000001f09057819 */ /* 0x000fe400000006ff */
[----:B------:R-:W-:Y:S01]  /*2e10*/  PLOP3.LUT P0, PT, PT, PT, UP3, 0x80, 0x8 ;  /* 0x000000000008781c */ /* 0x000fe20003f0f038 */
[----:B------:R-:W-:Y:S01]  /*2e20*/  VIADD R3, R0, 0x90 ;  /* 0x0000009000037836 */ /* 0x000fe20000000000 */
[----:B-1----:R-:W1:Y:S02]  /*2e30*/  SYNCS.PHASECHK.TRANS64.TRYWAIT P1, [R0+URZ+0x80], R5 ;  /* 0x00008005000075a7 */ /* 0x002e6400080211ff */
[----:B-1-3--:R-:W-:Y:S09]  /*2e40*/  @!P1 BRA `(.L_x_52) ;  /* 0x0000008000b89947 */ /* 0x00aff20003800000 */
.L_x_143:
[----:B------:R-:W-:Y:S01]  /*2e50*/  LEA R4, R10, UR5, 0x4 ;  /* 0x000000050a047c11 */ /* 0x000fe2000f8e20ff */
[----:B------:R-:W-:Y:S01]  /*2e60*/  @UP3 ULEA UR6, UR14, UR5, 0x3 ;  /* 0x000000050e063291 */ /* 0x000fe2000f8e18ff */
[----:B------:R-:W-:Y:S01]  /*2e70*/  PLOP3.LUT P2, PT, PT, PT, PT, 0x80, 0x8 ;  /* 0x000000000008781c */ /* 0x000fe20003f4f070 */
[----:B------:R-:W-:Y:S01]  /*2e80*/  ULEA UR7, UR15, UR5, 0x3 ;  /* 0x000000050f077291 */ /* 0x000fe2000f8e18ff */
[----:B------:R-:W-:Y:S01]  /*2e90*/  PRMT R3, RZ, 0x654, R3 ;  /* 0x00000654ff037816 */ /* 0x000fe20000000003 */
[----:B------:R-:W-:Y:S01]  /*2ea0*/  ULEA UR8, UR15, UR16, 0x8 ;  /* 0x000000100f087291 */ /* 0x000fe2000f8e40ff */
[----:B-1----:R-:W1:Y:S01]  /*2eb0*/  LDS.128 R4, [R4+0xf0] ;  /* 0x0000f00004047984 */ /* 0x002e620000000c00 */
[----:B------:R-:W-:Y:S02]  /*2ec0*/  @P0 SHF.L.U32 R2, R8, 0x1f, RZ ;  /* 0x0000001f08020819 */ /* 0x000fe400000006ff */
[----:B------:R-:W-:Y:S01]  /*2ed0*/  SHF.L.U32 R0, R11, 0x1f, RZ ;  /* 0x0000001f0b007819 */ /* 0x000fe200000006ff */
[----:B------:R-:W-:Y:S01]  /*2ee0*/  @!PT LDS RZ, [RZ] ;  /* 0x00000000fffff984 */ /* 0x000fe20000000800 */
[----:B------:R-:W-:Y:S01]  /*2ef0*/  @!PT LDS RZ, [RZ] ;  /* 0x00000000fffff984 */ /* 0x000fe20000000800 */
[----:B------:R-:W-:Y:S01]  /*2f00*/  @!PT LDS RZ, [RZ] ;  /* 0x00000000fffff984 */ /* 0x000fe20000000800 */
[----:B------:R-:W-:Y:S01]  /*2f10*/  @!PT LDS RZ, [RZ] ;  /* 0x00000000fffff984 */ /* 0x000fe20000000800 */
[----:B------:R2:W-:Y:S06]  /*2f20*/  MEMBAR.ALL.CTA ;  /* 0x0000000000007992 */ /* 0x0005ec0000008000 */
[----:B--2---:R-:W2:Y:S02]  /*2f30*/  FENCE.VIEW.ASYNC.S ;  /* 0x00000000000073c6 */ /* 0x004ea40000000000 */
[----:B--2---:R2:W-:Y:S01]  /*2f40*/  SYNCS.ARRIVE.TRANS64.RED.A1T0 RZ, [R3+URZ], RZ ;  /* 0x000000ff03ff79a7 */ /* 0x0045e200081004ff */
[----:B------:R2:W3:Y:S01]  /*2f50*/  @P0 SYNCS.PHASECHK.TRANS64.TRYWAIT P2, [UR6], R2 ;  /* 0x00000002ff0005a7 */ /* 0x0004e20008041106 */
[----:B-1----:R-:W-:Y:S01]  /*2f60*/  LOP3.LUT P1, RZ, R6, 0x1, RZ, 0xc0, !PT ;  /* 0x0000000106ff7812 */ /* 0x002fe2000782c0ff */
[----:B------:R-:W1:Y:S02]  /*2f70*/  SYNCS.PHASECHK.TRANS64.TRYWAIT P0, [UR7+0xb0], R0 ;  /* 0x0000b000ff0075a7 */ /* 0x000e640008001107 */
[----:B-123--:R-:W-:Y:S10]  /*2f80*/  @!P0 BRA `(.L_x_53) ;  /* 0x00000080007c8947 */ /* 0x00eff40003800000 */
.L_x_145:
[----:B------:R-:W-:Y:S01]  /*2f90*/  IADD3 R10, PT, PT, R10, 0x1, RZ ;  /* 0x000000010a0a7810 */ /* 0x000fe20007ffe0ff */
[----:B------:R-:W-:Y:S06]  /*2fa0*/  BRA.U !UP3, `(.L_x_54) ;  /* 0x000000010bc07547 */ /* 0x000fec000b800000 */
[----:B------:R-:W-:Y:S01]  /*2fb0*/  UPLOP3.LUT UP4, UPT, UPT, UPT, UPT, 0x40, 0x4 ;  /* 0x000000000004789c */ /* 0x000fe20003f8e870 */
[----:B------:R-:W-:Y:S01]  /*2fc0*/  UMOV UR13, UR9 ;  /* 0x00000009000d7c82 */ /* 0x000fe20008000000 */
[----:B------:R-:W-:Y:S01]  /*2fd0*/  UMOV UR12, UR4 ;  /* 0x00000004000c7c82 */ /* 0x000fe20008000000 */
[----:B------:R-:W-:-:S08]  /*2fe0*/  UMOV UR17, UR14 ;  /* 0x0000000e00117c82 */ /* 0x000fd00008000000 */
.L_x_57:
[----:B------:R-:W-:Y:S02]  /*2ff0*/  UIADD3 UR13, UPT, UPT, UR13, 0x1, URZ ;  /* 0x000000010d0d7890 */ /* 0x000fe4000fffe0ff */
[----:B--2---:R-:W-:Y:S02]  /*3000*/  ULEA UR6, UR17, UR5, 0x3 ;  /* 0x0000000511067291 */ /* 0x004fe4000f8e18ff */
[----:B------:R-:W-:Y:S01]  /*3010*/  UISETP.NE.AND UP0, UPT, UR13, URZ, UPT ;  /* 0x000000ff0d00728c */ /* 0x000fe2000bf05270 */
[----:B---3--:R-:W-:Y:S10]  /*3020*/  @P2 BRA `(.L_x_55) ;  /* 0x00000000000c2947 */ /* 0x008ff40003800000 */
[----:B-1----:R-:W-:Y:S04]  /*3030*/  SHF.L.U32 R3, R8, 0x1f, RZ ;  /* 0x0000001f08037819 */ /* 0x002fe800000006ff */
[----:B------:R-:W1:Y:S02]  /*3040*/  SYNCS.PHASECHK.TRANS64.TRYWAIT P0, [UR6], R3 ;  /* 0x00000003ff0075a7 */ /* 0x000e640008001106 */
[----:B-1----:R-:W-:Y:S05]  /*3050*/  @!P0 BRA `(.L_x_56) ;  /* 0x0000008000608947 */ /* 0x002fea0003800000 */
.L_x_55:
[----:B------:R-:W-:Y:S01]  /*3060*/  UISETP.NE.AND UP1, UPT, UR12, 0x1, UPT ;  /* 0x000000010c00788c */ /* 0x000fe2000bf25270 */
[----:B------:R-:W-:Y:S01]  /*3070*/  PLOP3.LUT P2, PT, PT, PT, PT, 0x80, 0x8 ;  /* 0x000000000008781c */ /* 0x000fe20003f4f070 */
[----:B------:R-:W-:Y:S02]  /*3080*/  UIADD3 UR14, UPT, UPT, UR17, 0x1, URZ ;  /* 0x00000001110e7890 */ /* 0x000fe4000fffe0ff */
[----:B------:R-:W-:Y:S02]  /*3090*/  ULEA UR28, UR17, UR11, 0xb ;  /* 0x0000000b111c7291 */ /* 0x000fe4000f8e58ff */
[----:B------:R-:W-:Y:S01]  /*30a0*/  UISETP.NE.AND UP2, UPT, UR14, 0x3, UPT ;  /* 0x000000030e00788c */ /* 0x000fe2000bf45270 */
[----:B------:R-:W-:Y:S01]  /*30b0*/  PLOP3.LUT P0, PT, PT, PT, UP1, 0x80, 0x8 ;  /* 0x000000000008781c */ /* 0x000fe20003f0f018 */
[----:B------:R-:W-:Y:S02]  /*30c0*/  UIADD3 UR40, UPT, UPT, UR28, 0x2, URZ ;  /* 0x000000021c287890 */ /* 0x000fe4000fffe0ff */
[----:B------:R-:W-:Y:S02]  /*30d0*/  USEL UR27, URZ, 0x1, UP2 ;  /* 0x00000001ff1b7887 */ /* 0x000fe40009000000 */
[----:B------:R-:W-:Y:S02]  /*30e0*/  USEL UR14, UR14, URZ, UP2 ;  /* 0x000000ff0e0e7287 */ /* 0x000fe40009000000 */
[----:B------:R-:W-:Y:S02]  /*30f0*/  UIADD3 UR36, UPT, UPT, UR28, 0x4, URZ ;  /* 0x000000041c247890 */ /* 0x000fe4000fffe0ff */
[----:B------:R-:W-:Y:S01]  /*3100*/  @UP1 ULEA UR26, UR14, UR5, 0x3 ;  /* 0x000000050e1a1291 */ /* 0x000fe2000f8e18ff */
[----:B------:R-:W-:Y:S01]  /*3110*/  LOP3.LUT R8, R8, UR27, RZ, 0x3c, !PT ;  /* 0x0000001b08087c12 */ /* 0x000fe2000f8e3cff */
[----:B------:R-:W-:Y:S02]  /*3120*/  UIADD3 UR32, UPT, UPT, UR28, 0x6, URZ ;  /* 0x000000061c207890 */ /* 0x000fe4000fffe0ff */
[----:B------:R-:W-:Y:S01]  /*3130*/  UIADD3 UR6, UPT, UPT, UR6, 0x18, URZ ;  /* 0x0000001806067890 */ /* 0x000fe2000fffe0ff */
[----:B-1----:R-:W-:Y:S01]  /*3140*/  @P0 SHF.L.U32 R0, R8, 0x1f, RZ ;  /* 0x0000001f08000819 */ /* 0x002fe200000006ff */
[----:B------:R-:W-:Y:S01]  /*3150*/  UIADD3 UR12, UPT, UPT, UR12, -0x1, URZ ;  /* 0xffffffff0c0c7890 */ /* 0x000fe2000fffe0ff */
[----:B------:R-:W-:Y:S02]  /*3160*/  UMOV UR29, 0x40004040 ;  /* 0x40004040001d7882 */ /* 0x000fe40000000000 */
[----:B------:R2:W3:Y:S01]  /*3170*/  @P0 SYNCS.PHASECHK.TRANS64.TRYWAIT P2, [UR26], R0 ;  /* 0x00000000ff0005a7 */ /* 0x0004e2000804111a */
[----:B------:R-:W-:Y:S01]  /*3180*/  ULEA UR26, UR17, UR10, 0xa ;  /* 0x0000000a111a7291 */ /* 0x000fe2000f8e50ff */
[----:B------:R-:W-:Y:S01]  /*3190*/  UMOV UR27, 0x40004040 ;  /* 0x40004040001b7882 */ /* 0x000fe20000000000 */
[----:B------:R-:W-:Y:S02]  /*31a0*/  UMOV UR41, 0x40004040 ;  /* 0x4000404000297882 */ /* 0x000fe40000000000 */
[----:B------:R-:W-:Y:S02]  /*31b0*/  UIADD3 UR38, UPT, UPT, UR26, 0x2, URZ ;  /* 0x000000021a267890 */ /* 0x000fe4000fffe0ff */
[----:B------:R-:W-:Y:S02]  /*31c0*/  UIADD3 UR34, UPT, UPT, UR26, 0x4, URZ ;  /* 0x000000041a227890 */ /* 0x000fe4000fffe0ff */
[----:B------:R-:W-:Y:S01]  /*31d0*/  UIADD3 UR30, UPT, UPT, UR26, 0x6, URZ ;  /* 0x000000061a1e7890 */ /* 0x000fe2000fffe0ff */
[----:B------:R2:W-:Y:S01]  /*31e0*/  UTCHMMA gdesc[UR26], gdesc[UR28], tmem[UR8], tmem[UR24], idesc[UR25], UP4 ;  /* 0x00ff181c1a0075ea */ /* 0x0005e2000a000008 */
[----:B------:R-:W-:Y:S01]  /*31f0*/  UPLOP3.LUT UP4, UPT, UPT, UPT, UPT, 0x80, 0x8 ;  /* 0x000000000008789c */ /* 0x000fe20003f8f070 */
[----:B------:R-:W-:Y:S01]  /*3200*/  UMOV UR39, 0x40004040 ;  /* 0x4000404000277882 */ /* 0x000fe20000000000 */
[----:B------:R-:W-:Y:S01]  /*3210*/  UMOV UR37, 0x40004040 ;  /* 0x4000404000257882 */ /* 0x000fe20000000000 */
[----:B------:R2:W-:Y:S01]  /*3220*/  UTCHMMA gdesc[UR38], gdesc[UR40], tmem[UR8], tmem[UR22], idesc[UR23], UPT ;  /* 0x00ff1628260075ea */ /* 0x0005e2000b800008 */
[----:B------:R-:W-:Y:S01]  /*3230*/  UMOV UR35, 0x40004040 ;  /* 0x4000404000237882 */ /* 0x000fe20000000000 */
[----:B------:R-:W-:Y:S01]  /*3240*/  UMOV UR33, 0x40004040 ;  /* 0x4000404000217882 */ /* 0x000fe20000000000 */
[----:B------:R-:W-:Y:S01]  /*3250*/  UMOV UR31, 0x40004040 ;  /* 0x40004040001f7882 */ /* 0x000fe20000000000 */
[----:B------:R2:W-:Y:S01]  /*3260*/  UTCHMMA gdesc[UR34], gdesc[UR36], tmem[UR8], tmem[UR20], idesc[UR21], UPT ;  /* 0x00ff1424220075ea */ /* 0x0005e2000b800008 */
[----:B------:R2:W-:Y:S01]  /*3270*/  UTCHMMA gdesc[UR30], gdesc[UR32], tmem[UR8], tmem[UR18], idesc[UR19], UPT ;  /* 0x00ff12201e0075ea */ /* 0x0005e2000b800008 */
[----:B------:R2:W-:Y:S01]  /*3280*/  UTCBAR [UR6], URZ ;  /* 0x000000ff060073e9 */ /* 0x0005e200080000ff */
[----:B------:R-:W-:Y:S01]  /*3290*/  UMOV UR17, UR14 ;  /* 0x0000000e00117c82 */ /* 0x000fe20008000000 */
[----:B------:R-:W-:Y:S05]  /*32a0*/  BRA.U UP0, `(.L_x_57) ;  /* 0xfffffffd00507547 */ /* 0x000fea000b83ffff */
.L_x_54:
[----:B------:R-:W-:Y:S01]  /*32b0*/  UIADD3 UR15, UPT, UPT, UR15, 0x1, URZ ;  /* 0x000000010f0f7890 */ /* 0x000fe2000fffe0ff */
[C---:B------:R-:W-:Y:S01]  /*32c0*/  ISETP.NE.AND P0, PT, R10.reuse, 0x2, PT ;  /* 0x000000020a00780c */ /* 0x040fe20003f05270 */
[----:B------:R-:W-:Y:S02]  /*32d0*/  UIADD3 UR7, UPT, UPT, UR7, 0xa0, URZ ;  /* 0x000000a007077890 */ /* 0x000fe4000fffe0ff */
[----:B------:R-:W-:Y:S01]  /*32e0*/  UISETP.NE.AND UP0, UPT, UR15, 0x2, UPT ;  /* 0x000000020f00788c */ /* 0x000fe2000bf05270 */
[----:B-12---:R-:W-:Y:S02]  /*32f0*/  SEL R0, RZ, 0x1, P0 ;  /* 0x00000001ff007807 */ /* 0x006fe40000000000 */
[----:B------:R-:W-:Y:S01]  /*3300*/  SEL R10, R10, RZ, P0 ;  /* 0x000000ff0a0a7207 */ /* 0x000fe20000000000 */
[----:B------:R-:W-:Y:S01]  /*3310*/  USEL UR6, URZ, 0x1, UP0 ;  /* 0x00000001ff067887 */ /* 0x000fe20008000000 */
[----:B------:R-:W-:Y:S01]  /*3320*/  LOP3.LUT R9, R9, R0, RZ, 0x3c, !PT ;  /* 0x0000000009097212 */ /* 0x000fe200078e3cff */
[----:B------:R-:W-:Y:S01]  /*3330*/  USEL UR15, UR15, URZ, UP0 ;  /* 0x000000ff0f0f7287 */ /* 0x000fe20008000000 */
[----:B------:R1:W-:Y:S03]  /*3340*/  UTCBAR [UR7], URZ ;  /* 0x000000ff070073e9 */ /* 0x0003e600080000ff */
[----:B------:R-:W-:Y:S01]  /*3350*/  LOP3.LUT R11, R11, UR6, RZ, 0x3c, !PT ;  /* 0x000000060b0b7c12 */ /* 0x000fe2000f8e3cff */
[----:B------:R-:W-:Y:S07]  /*3360*/  @P1 BRA `(.L_x_58) ;  /* 0xfffffff800a01947 */ /* 0x000fee000383ffff */
[----:B------:R-:W2:Y:S01]  /*3370*/  S2UR UR4, SR_CgaCtaId ;  /* 0x00000000000479c3 */ /* 0x000ea20000008800 */
[----:B------:R-:W-:Y:S01]  /*3380*/  ELECT P0, URZ, PT ;  /* 0x0000000000ff782f */ /* 0x000fe20003800000 */
[----:B------:R-:W-:Y:S01]  /*3390*/  IMAD.MOV.U32 R0, RZ, RZ, 0x1 ;  /* 0x00000001ff007424 */ /* 0x000fe200078e00ff */
[----:B------:R-:W-:Y:S01]  /*33a0*/  UIADD3 UR5, UPT, UPT, UR5, 0xb0, URZ ;  /* 0x000000b005057890 */ /* 0x000fe2000fffe0ff */
[----:B------:R-:W-:Y:S01]  /*33b0*/  SHF.L.U32 R3, R11, 0x1f, RZ ;  /* 0x0000001f0b037819 */ /* 0x000fe200000006ff */
[----:B------:R-:W-:-:S03]  /*33c0*/  UMOV UR6, 0x40 ;  /* 0x0000004000067882 */ /* 0x000fc60000000000 */
[----:B------:R-:W-:Y:S01]  /*33d0*/  UVIRTCOUNT.DEALLOC.SMPOOL 0x80 ;  /* 0x000000800000784c */ /* 0x000fe20000000000 */
[----:B--2---:R-:W-:Y:S02]  /*33e0*/  ULEA UR4, UR4, UR6, 0x18 ;  /* 0x0000000604047291 */ /* 0x004fe4000f8ec0ff */
[----:B------:R-:W-:-:S07]  /*33f0*/  ULEA UR6, UR15, UR5, 0x3 ;  /* 0x000000050f067291 */ /* 0x000fce000f8e18ff */
[----:B------:R2:W-:Y:S02]  /*3400*/  @P0 STS.U8 [UR4+0x1c], R0 ;  /* 0x00001c00ff000988 */ /* 0x0005e40008000004 */
[----:B------:R-:W4:Y:S02]  /*3410*/  SYNCS.PHASECHK.TRANS64.TRYWAIT P0, [UR6], R3 ;  /* 0x00000003ff0075a7 */ /* 0x000f240008001106 */
[----:B--2-4-:R-:W-:Y:S05]  /*3420*/  @!P0 BRA `(.L_x_59) ;  /* 0x0000007c00848947 */ /* 0x014fea0003800000 */
.L_x_148:
[----:B-1----:R-:W-:-:S04]  /*3430*/  UIADD3 UR7, UPT, UPT, UR15, 0x1, URZ ;  /* 0x000000010f077890 */ /* 0x002fc8000fffe0ff */
[----:B------:R-:W-:-:S04]  /*3440*/  UISETP.NE.AND UP0, UPT, UR7, 0x2, UPT ;  /* 0x000000020700788c */ /* 0x000fc8000bf05270 */
[----:B------:R-:W-:Y:S02]  /*3450*/  USEL UR6, URZ, 0x1, UP0 ;  /* 0x00000001ff067887 */ /* 0x000fe40008000000 */
[----:B------:R-:W-:-:S04]  /*3460*/  USEL UR7, UR7, URZ, UP0 ;  /* 0x000000ff07077287 */ /* 0x000fc80008000000 */
[----:B------:R-:W-:Y:S01]  /*3470*/  ULEA UR7, UR7, UR5, 0x3 ;  /* 0x0000000507077291 */ /* 0x000fe2000f8e18ff */
[----:B--2---:R-:W-:-:S04]  /*3480*/  LOP3.LUT R3, R11, UR6, RZ, 0x3c, !PT ;  /* 0x000000060b037c12 */ /* 0x004fc8000f8e3cff */
[----:B------:R-:W-:-:S04]  /*3490*/  SHF.L.U32 R3, R3, 0x1f, RZ ;  /* 0x0000001f03037819 */ /* 0x000fc800000006ff */
[----:B------:R-:W1:Y:S02]  /*34a0*/  SYNCS.PHASECHK.TRANS64.TRYWAIT P0, [UR7], R3 ;  /* 0x00000003ff0075a7 */ /* 0x000e640008001107 */
[----:B-1----:R-:W-:Y:S05]  /*34b0*/  @!P0 BRA `(.L_x_60) ;  /* 0x0000007c00788947 */ /* 0x002fea0003800000 */
.L_x_150:
[----:B------:R-:W-:Y:S01]  /*34c0*/  NOP ;  /* 0x0000000000007918 */ /* 0x000fe20000000000 */
[----:B-1----:R-:W1:Y:S01]  /*34d0*/  LDS R0, [UR4+0x14] ;  /* 0x00001404ff007984 */ /* 0x002e620008000800 */
[----:B------:R-:W-:Y:S01]  /*34e0*/  ULOP3.LUT UR6, UR16, 0xffff, URZ, 0xc0, !UPT ;  /* 0x0000ffff10067892 */ /* 0x000fe2000f8ec0ff */
[----:B------:R-:W-:Y:S01]  /*34f0*/  UMOV UR8, 0xffff ;  /* 0x0000ffff00087882 */ /* 0x000fe20000000000 */
[----:B------:R-:W-:Y:S02]  /*3500*/  UMOV UR5, 0x1 ;  /* 0x0000000100057882 */ /* 0x000fe40000000000 */
[----:B------:R-:W-:-:S04]  /*3510*/  USHF.R.U32.HI UR6, URZ, 0x5, UR6 ;  /* 0x00000005ff067899 */ /* 0x000fc80008011606 */
[----:B------:R-:W-:Y:S02]  /*3520*/  USHF.L.U32 UR8, UR8, UR6, URZ ;  /* 0x0000000608087299 */ /* 0x000fe400080006ff */
[----:B------:R-:W-:-:S04]  /*3530*/  USHF.L.U32 UR5, UR5, UR6, URZ ;  /* 0x0000000605057299 */ /* 0x000fc800080006ff */
[----:B-1----:R-:W-:-:S04]  /*3540*/  LOP3.LUT R0, R0, UR8, RZ, 0xc0, !PT ;  /* 0x0000000800007c12 */ /* 0x002fc8000f8ec0ff */
[----:B------:R-:W-:-:S13]  /*3550*/  ISETP.NE.AND P0, PT, R0, UR8, PT ;  /* 0x0000000800007c0c */ /* 0x000fda000bf05270 */
[----:B------:R-:W-:Y:S05]  /*3560*/  @P0 BRA `(.L_x_61) ;  /* 0x0000000000580947 */ /* 0x000fea0003800000 */
[----:B------:R-:W1:Y:S02]  /*3570*/  LDS R0, [UR4+0x18] ;  /* 0x00001804ff007984 */ /* 0x000e640008000800 */
[----:B-1----:R-:W-:-:S04]  /*3580*/  LOP3.LUT R0, R0, UR5, RZ, 0xc0, !PT ;  /* 0x0000000500007c12 */ /* 0x002fc8000f8ec0ff */
[----:B------:R-:W-:-:S13]  /*3590*/  ISETP.NE.AND P0, PT, R0, UR5, PT ;  /* 0x0000000500007c0c */ /* 0x000fda000bf05270 */
[----:B------:R-:W-:Y:S05]  /*35a0*/  @P0 BRA `(.L_x_62) ;  /* 0x00000000003c0947 */ /* 0x000fea0003800000 */
[----:B------:R-:W1:Y:S01]  /*35b0*/  S2R R2, SR_LANEID ;  /* 0x0000000000027919 */ /* 0x000e620000000000 */
[----:B------:R-:W-:Y:S01]  /*35c0*/  ULOP3.LUT UR8, URZ, UR8, URZ, 0x33, !UPT ;  /* 0x00000008ff087292 */ /* 0x000fe2000f8e33ff */
[----:B------:R-:W-:Y:S01]  /*35d0*/  LOP3.LUT R4, RZ, UR5, RZ, 0x33, !PT ;  /* 0x00000005ff047c12 */ /* 0x000fe2000f8e33ff */
[----:B------:R-:W-:Y:S02]  /*35e0*/  VOTEU.ANY UR7, UPT, PT ;  /* 0x0000000000077886 */ /* 0x000fe400038e0100 */
[----:B------:R-:W-:Y:S01]  /*35f0*/  UFLO.U32 UR7, UR7 ;  /* 0x00000007000772bd */ /* 0x000fe200080e0000 */
[----:B------:R-:W2:Y:S01]  /*3600*/  REDUX UR5, R4 ;  /* 0x00000000040573c4 */ /* 0x000ea20000000000 */
[----:B------:R-:W-:-:S06]  /*3610*/  IMAD.U32 R0, RZ, RZ, UR8 ;  /* 0x00000008ff007e24 */ /* 0x000fcc000f8e00ff */
[----:B------:R4:W-:Y:S01]  /*3620*/  UTCATOMSWS.AND URZ, UR8 ;  /* 0x0000000800ff79e3 */ /* 0x0009e20008000000 */
[----:B------:R-:W3:Y:S01]  /*3630*/  REDUX UR6, R0 ;  /* 0x00000000000673c4 */ /* 0x000ee20000000000 */
[----:B-1----:R-:W-:Y:S01]  /*3640*/  ISETP.EQ.U32.AND P0, PT, R2, UR7, PT ;  /* 0x0000000702007c0c */ /* 0x002fe2000bf02070 */
[----:B--2---:R-:W-:Y:S01]  /*3650*/  IMAD.U32 R2, RZ, RZ, UR5 ;  /* 0x00000005ff027e24 */ /* 0x004fe2000f8e00ff */
[----:B---3--:R-:W-:-:S11]  /*3660*/  MOV R3, UR6 ;  /* 0x0000000600037c02 */ /* 0x008fd60008000f00 */
[----:B------:R4:W-:Y:S04]  /*3670*/  @P0 ATOMS.AND RZ, [UR4+0x14], R3 ;  /* 0x00001403ffff098c */ /* 0x0009e8000a800004 */
[----:B------:R4:W-:Y:S01]  /*3680*/  @P0 ATOMS.AND RZ, [UR4+0x18], R2 ;  /* 0x00001802ffff098c */ /* 0x0009e2000a800004 */
[----:B------:R-:W-:Y:S05]  /*3690*/  BRA `(.L_x_63) ;  /* 0x0000000000147947 */ /* 0x000fea0003800000 */
.L_x_62:
[----:B------:R-:W-:Y:S02]  /*36a0*/  MOV R2, 0x36c0 ;  /* 0x000036c000027802 */ /* 0x000fe40000000f00 */
[----:B---3-5:R-:W-:Y:S05]  /*36b0*/  CALL.REL.NOINC `($__internal_0_$__cuda_sm10x_tcgen05_guardrail_trap_col_being_dealloced_not_returned_by_alloc) ;  /* 0x0000008000607944 */ /* 0x028fea0003c00000 */
[----:B------:R-:W-:Y:S05]  /*36c0*/  BRA `(.L_x_63) ;  /* 0x0000000000087947 */ /* 0x000fea0003800000 */
.L_x_61:
[----:B------:R-:W-:Y:S02]  /*36d0*/  MOV R2, 0x36f0 ;  /* 0x000036f000027802 */ /* 0x000fe40000000f00 */
[----:B---3-5:R-:W-:Y:S05]  /*36e0*/  CALL.REL.NOINC `($__internal_2_$__cuda_sm10x_tcgen05_guardrail_trap_unallocated_columns_being_dealloced) ;  /* 0x00000080006c7944 */ /* 0x028fea0003c00000 */
.L_x_63:
[----:B------:R-:W-:Y:S01]  /*36f0*/  NOP ;  /* 0x0000000000007918 */ /* 0x000fe20000000000 */
[----:B----4-:R-:W-:Y:S05]  /*3700*/  EXIT ;  /* 0x000000000000794d */ /* 0x010fea0003800000 */
.L_x_47:
[----:B------:R-:W-:-:S09]  /*3710*/  UISETP.NE.OR UP3, UPT, UR6, 0x3, UP3 ;  /* 0x000000030600788c */ /* 0x000fd20009f65670 */
[----:B------:R-:W-:Y:S05]  /*3720*/  BRA.U UP3, `(.L_x_64) ;  /* 0x0000001103147547 */ /* 0x000fea000b800000 */
[----:B------:R-:W1:Y:S01]  /*3730*/  LDCU.64 UR6, c[0x0][0x888] ;  /* 0x00011100ff0677ac */ /* 0x000e620008000a00 */
[----:B------:R-:W2:Y:S01]  /*3740*/  LDC R0, c[0x0][0xb30] ;  /* 0x0002cc00ff007b82 */ /* 0x000ea20000000800 */
[----:B------:R-:W-:Y:S02]  /*3750*/  HFMA2 R29, -RZ, RZ, 0, 0 ;  /* 0x00000000ff1d7431 */ /* 0x000fe400000001ff */
[----:B------:R-:W-:Y:S01]  /*3760*/  IMAD.MOV.U32 R31, RZ, RZ, 0x1 ;  /* 0x00000001ff1f7424 */ /* 0x000fe200078e00ff */
[----:B------:R-:W4:Y:S01]  /*3770*/  LDCU.64 UR4, c[0x0][0x890] ;  /* 0x00011200ff0477ac */ /* 0x000f220008000a00 */
[----:B------:R-:W-:Y:S01]  /*3780*/  IMAD.MOV.U32 R30, RZ, RZ, RZ ;  /* 0x000000ffff1e7224 */ /* 0x000fe200078e00ff */
[----:B------:R-:W-:Y:S01]  /*3790*/  MOV R27, 0x4000 ;  /* 0x00004000001b7802 */ /* 0x000fe20000000f00 */
[----:B------:R-:W-:Y:S01]  /*37a0*/  UPLOP3.LUT UP0, UPT, UPT, UPT, UPT, 0x40, 0x4 ;  /* 0x000000000004789c */ /* 0x000fe20003f0e870 */
[----:B------:R-:W3:Y:S08]  /*37b0*/  LDC R25, c[0x0][0x370] ;  /* 0x0000dc00ff197b82 */ /* 0x000ef00000000800 */
[----:B------:R-:W3:Y:S01]  /*37c0*/  LDC R4, c[0x0][0xb0c] ;  /* 0x0002c300ff047b82 */ /* 0x000ee20000000800 */
[----:B-1----:R-:W-:-:S03]  /*37d0*/  UISETP.NE.U32.AND UP1, UPT, UR6, URZ, UPT ;  /* 0x000000ff0600728c */ /* 0x002fc6000bf25070 */
[----:B------:R-:W-:Y:S01]  /*37e0*/  UMOV UR6, 0x400 ;  /* 0x0000040000067882 */ /* 0x000fe20000000000 */
[----:B------:R-:W-:Y:S02]  /*37f0*/  UISETP.NE.AND.EX UP1, UPT, UR7, URZ, UPT, UP1 ;  /* 0x000000ff0700728c */ /* 0x000fe4000bf25310 */
[----:B------:R-:W-:Y:S01]  /*3800*/  ULEA UR6, UR37, UR6, 0x18 ;  /* 0x0000000625067291 */ /* 0x000fe2000f8ec0ff */
[----:B------:R-:W1:Y:S01]  /*3810*/  LDC R24, c[0x0][0xb20] ;  /* 0x0002c800ff187b82 */ /* 0x000e620000000800 */
[----:B----4-:R-:W-:Y:S01]  /*3820*/  UISETP.NE.U32.AND UP3, UPT, UR4, URZ, UPT ;  /* 0x000000ff0400728c */ /* 0x010fe2000bf65070 */
[----:B--2---:R-:W-:Y:S01]  /*3830*/  ISETP.NE.AND P1, PT, R0, 0x1, PT ;  /* 0x000000010000780c */ /* 0x004fe20003f25270 */
[----:B------:R-:W-:Y:S02]  /*3840*/  UIADD3 UR7, UPT, UPT, UR6, 0x48, URZ ;  /* 0x0000004806077890 */ /* 0x000fe4000fffe0ff */
[----:B------:R-:W-:Y:S02]  /*3850*/  UIADD3 UR33, UPT, UPT, UR6, 0x30, URZ ;  /* 0x0000003006217890 */ /* 0x000fe4000fffe0ff */
[----:B------:R-:W-:Y:S01]  /*3860*/  UIADD3 UR25, UPT, UPT, UR6, 0x38, URZ ;  /* 0x0000003806197890 */ /* 0x000fe2000fffe0ff */
[----:B------:R-:W2:Y:S01]  /*3870*/  LDC.64 R32, c[0x0][0x348] ;  /* 0x0000d200ff207b82 */ /* 0x000ea20000000a00 */
[----:B------:R-:W-:-:S02]  /*3880*/  UIADD3 UR17, UPT, UPT, UR6, 0x40, URZ ;  /* 0x0000004006117890 */ /* 0x000fc4000fffe0ff */
[----:B------:R-:W-:Y:S02]  /*3890*/  UPRMT UR7, UR37, 0x654, UR7 ;  /* 0x0000065425077896 */ /* 0x000fe40008000007 */
[----:B------:R-:W-:-:S03]  /*38a0*/  UISETP.NE.AND.EX UP3, UPT, UR5, URZ, UPT, UP3 ;  /* 0x000000ff0500728c */ /* 0x000fc6000bf65330 */
[----:B------:R-:W4:Y:S08]  /*38b0*/  LDC.64 R18, c[0x0][0xb10] ;  /* 0x0002c400ff127b82 */ /* 0x000f300000000a00 */
[----:B------:R-:W1:Y:S08]  /*38c0*/  LDC.64 R8, c[0x0][0xb18] ;  /* 0x0002c600ff087b82 */ /* 0x000e700000000a00 */
[----:B------:R-:W1:Y:S08]  /*38d0*/  LDC.64 R6, c[0x0][0xb28] ;  /* 0x0002ca00ff067b82 */ /* 0x000e700000000a00 */
[----:B---3--:R-:W1:Y:S02]  /*38e0*/  LDC R26, c[0x0][0x374] ;  /* 0x0000dd00ff1a7b82 */ /* 0x008e640000000800 */
.L_x_75:
[C---:B------:R-:W-:Y:S02]  /*38f0*/  LEA R0, R30.reuse, UR6, 0x3 ;  /* 0x000000061e007c11 */ /* 0x040fe4000f8e18ff */
[----:B------:R-:W-:Y:S02]  /*3900*/  SHF.L.U32 R3, R29, 0x1f, RZ ;  /* 0x0000001f1d037819 */ /* 0x000fe400000006ff */
[----:B------:R-:W-:Y:S02]  /*3910*/  LEA R20, R30, UR6, 0x4 ;  /* 0x000000061e147c11 */ /* 0x000fe4000f8e20ff */
[----:B---3--:R-:W3:Y:S02]  /*3920*/  SYNCS.PHASECHK.TRANS64.TRYWAIT P0, [R0+URZ+0x80], R3 ;  /* 0x00008003000075a7 */ /* 0x008ee400080011ff */
[----:B---3--:R-:W-:Y:S05]  /*3930*/  @!P0 BRA `(.L_x_65) ;  /* 0x0000007800708947 */ /* 0x008fea0003800000 */
.L_x_151:
[----:B------:R-:W-:Y:S01]  /*3940*/  ISETP.GE.AND P0, PT, R134, 0x1, PT ;  /* 0x000000018600780c */ /* 0x000fe20003f06270 */
[----:B------:R-:W1:Y:S01]  /*3950*/  LDS.128 R20, [R20+0xf0] ;  /* 0x0000f00014147984 */ /* 0x000e620000000c00 */
[----:B---3--:R-:W-:Y:S01]  /*3960*/  VIADD R0, R0, 0x90 ;  /* 0x0000009000007836 */ /* 0x008fe20000000000 */
[----:B------:R-:W-:Y:S01]  /*3970*/  @!PT LDS RZ, [RZ] ;  /* 0x00000000fffff984 */ /* 0x000fe20000000800 */
[----:B------:R-:W-:Y:S01]  /*3980*/  @!PT LDS RZ, [RZ] ;  /* 0x00000000fffff984 */ /* 0x000fe20000000800 */
[----:B------:R-:W-:Y:S01]  /*3990*/  @!PT LDS RZ, [RZ] ;  /* 0x00000000fffff984 */ /* 0x000fe20000000800 */
[----:B------:R-:W-:Y:S01]  /*39a0*/  @!PT LDS RZ, [RZ] ;  /* 0x00000000fffff984 */ /* 0x000fe20000000800 */
[----:B------:R3:W-:Y:S06]  /*39b0*/  MEMBAR.ALL.CTA ;  /* 0x0000000000007992 */ /* 0x0007ec0000008000 */
[----:B---3--:R-:W3:Y:S01]  /*39c0*/  FENCE.VIEW.ASYNC.S ;  /* 0x00000000000073c6 */ /* 0x008ee20000000000 */
[----:B------:R-:W-:Y:S04]  /*39d0*/  PRMT R0, RZ, 0x654, R0 ;  /* 0x00000654ff007816 */ /* 0x000fe80000000000 */
[----:B---3--:R3:W-:Y:S01]  /*39e0*/  SYNCS.ARRIVE.TRANS64.RED.A1T0 RZ, [R0+URZ], RZ ;  /* 0x000000ff00ff79a7 */ /* 0x0087e200081004ff */
[----:B-1----:R-:W-:Y:S11]  /*39f0*/  LOP3.LUT P3, RZ, R22, 0x1, RZ, 0xc0, !PT ;  /* 0x0000000116ff7812 */ /* 0x002ff6000786c0ff */
[----:B------:R-:W-:Y:S02]  /*3a00*/  @!UPT UIADD3 URZ, UPT, UPT, URZ, URZ, URZ ;  /* 0x000000fffffff290 */ /* 0x000fe4000fffe0ff */
[----:B------:R-:W-:Y:S02]  /*3a10*/  @P3 MOV R15, R20 ;  /* 0x00000014000f3202 */ /* 0x000fe40000000f00 */
[----:B------:R-:W-:Y:S01]  /*3a20*/  @P3 LOP3.LUT R10, R21, 0xffff, RZ, 0xc0, !PT ;  /* 0x0000ffff150a3812 */ /* 0x000fe200078ec0ff */
[----:B---3--:R-:W-:Y:S06]  /*3a30*/  @!P0 BRA `(.L_x_66) ;  /* 0x0000000000a48947 */ /* 0x008fec0003800000 */
[----:B------:R-:W-:Y:S01]  /*3a40*/  IMAD.HI.U32 R35, R26, R9, RZ ;  /* 0x000000091a237227 */ /* 0x000fe200078e00ff */
[----:B------:R-:W-:Y:S02]  /*3a50*/  ISETP.NE.AND P0, PT, R8, 0x1, PT ;  /* 0x000000010800780c */ /* 0x000fe40003f05270 */
[----:B------:R-:W-:Y:S01]  /*3a60*/  ISETP.NE.AND P2, PT, R134, 0x1, PT ;  /* 0x000000018600780c */ /* 0x000fe20003f45270 */
[----:B----4-:R-:W-:Y:S01]  /*3a70*/  IMAD.HI.U32 R34, R25, R18, RZ ;  /* 0x0000001219227227 */ /* 0x010fe200078e00ff */
[----:B------:R-:W-:Y:S02]  /*3a80*/  SHF.R.U32.HI R35, RZ, R24, R35 ;  /* 0x00000018ff237219 */ /* 0x000fe40000011623 */
[----:B------:R-:W-:Y:S01]  /*3a90*/  ISETP.NE.AND P4, PT, R4, 0x1, PT ;  /* 0x000000010400780c */ /* 0x000fe20003f85270 */
[----:B------:R-:W-:Y:S01]  /*3aa0*/  IMAD.HI.U32 R36, R15, R18, RZ ;  /* 0x000000120f247227 */ /* 0x000fe200078e00ff */
[----:B------:R-:W-:Y:S02]  /*3ab0*/  SHF.R.U32.HI R34, RZ, R19, R34 ;  /* 0x00000013ff227219 */ /* 0x000fe40000011622 */
[----:B------:R-:W-:Y:S01]  /*3ac0*/  SEL R3, R26, R35, !P0 ;  /* 0x000000231a037207 */ /* 0x000fe20004000000 */
[C---:B------:R-:W-:Y:S01]  /*3ad0*/  IMAD.HI.U32 R35, R10.reuse, R9, RZ ;  /* 0x000000090a237227 */ /* 0x040fe200078e00ff */
[----:B------:R-:W-:Y:S02]  /*3ae0*/  SEL R13, R25, R34, !P4 ;  /* 0x00000022190d7207 */ /* 0x000fe40006000000 */
[----:B------:R-:W-:Y:S01]  /*3af0*/  SHF.R.U32.HI R36, RZ, R19, R36 ;  /* 0x00000013ff247219 */ /* 0x000fe20000011624 */
[----:B------:R-:W-:Y:S01]  /*3b00*/  IMAD.HI.U32 R38, R3, R6, RZ ;  /* 0x0000000603267227 */ /* 0x000fe200078e00ff */
[----:B------:R-:W-:Y:S03]  /*3b10*/  SHF.R.U32.HI R35, RZ, R24, R35 ;  /* 0x00000018ff237219 */ /* 0x000fe60000011623 */
[----:B------:R-:W-:Y:S01]  /*3b20*/  IMAD.HI.U32 R34, R13, R6, RZ ;  /* 0x000000060d227227 */ /* 0x000fe200078e00ff */
[----:B------:R-:W-:Y:S02]  /*3b30*/  @P2 SHF.R.U32.HI R3, RZ, R7, R38 ;  /* 0x00000007ff032219 */ /* 0x000fe40000011626 */
[----:B------:R-:W-:Y:S02]  /*3b40*/  SEL R11, R10, R35, !P0 ;  /* 0x000000230a0b7207 */ /* 0x000fe40004000000 */
[----:B------:R-:W-:Y:S01]  /*3b50*/  @P2 SHF.R.U32.HI R13, RZ, R7, R34 ;  /* 0x00000007ff0d2219 */ /* 0x000fe20000011622 */
[C---:B------:R-:W-:Y:S01]  /*3b60*/  IMAD R12, R134.reuse, R3, RZ ;  /* 0x00000003860c7224 */ /* 0x040fe200078e02ff */
[----:B------:R-:W-:Y:S01]  /*3b70*/  SEL R3, R15, R36, !P4 ;  /* 0x000000240f037207 */ /* 0x000fe20006000000 */
[C---:B------:R-:W-:Y:S03]  /*3b80*/  IMAD.HI.U32 R16, R11.reuse, R6, RZ ;  /* 0x000000060b107227 */ /* 0x040fe600078e00ff */
[----:B------:R-:W-:Y:S01]  /*3b90*/  ISETP.GE.AND P0, PT, R11, R12, PT ;  /* 0x0000000c0b00720c */ /* 0x000fe20003f06270 */
[C---:B------:R-:W-:Y:S01]  /*3ba0*/  IMAD R14, R134.reuse, R13, RZ ;  /* 0x0000000d860e7224 */ /* 0x040fe200078e02ff */
[-C--:B------:R-:W-:Y:S04]  /*3bb0*/  SHF.R.U32.HI R16, RZ, R7.reuse, R16 ;  /* 0x00000007ff107219 */ /* 0x080fe80000011610 */
[----:B------:R-:W-:Y:S02]  /*3bc0*/  ISETP.GE.OR P0, PT, R3, R14, P0 ;  /* 0x0000000e0300720c */ /* 0x000fe40000706670 */
[----:B------:R-:W-:Y:S05]  /*3bd0*/  SEL R17, R11, R16, !P2 ;  /* 0x000000100b117207 */ /* 0x000fea0005000000 */
[----:B------:R-:W-:Y:S04]  /*3be0*/  IMAD.MOV R16, RZ, RZ, -R17 ;  /* 0x000000ffff107224 */ /* 0x000fe800078e0a11 */
[----:B------:R-:W-:Y:S02]  /*3bf0*/  IMAD R16, R134, R16, R11 ;  /* 0x0000001086107224 */ /* 0x000fe400078e020b */
[C---:B------:R-:W-:Y:S05]  /*3c00*/  @!P0 IMAD.HI.U32 R12, R3.reuse, R6, RZ ;  /* 0x00000006030c8227 */ /* 0x040fea00078e00ff */
[----:B------:R-:W-:Y:S04]  /*3c10*/  @!P0 SHF.R.U32.HI R12, RZ, R7, R12 ;  /* 0x00000007ff0c8219 */ /* 0x000fe8000001160c */
[----:B------:R-:W-:Y:S01]  /*3c20*/  @!P0 SEL R0, R3, R12, !P2 ;  /* 0x0000000c03008207 */ /* 0x000fe20005000000 */
[----:B------:R-:W-:Y:S03]  /*3c30*/  IMAD.MOV R12, RZ, RZ, -R3 ;  /* 0x000000ffff0c7224 */ /* 0x000fe600078e0a03 */
[----:B------:R-:W-:Y:S01]  /*3c40*/  @!P0 IADD3 R17, PT, PT, R17, -R0, RZ ;  /* 0x8000000011118210 */ /* 0x000fe20007ffe0ff */
[----:B------:R-:W-:Y:S01]  /*3c50*/  @!P0 IMAD R0, R13, R16, R0 ;  /* 0x000000100d008224 */ /* 0x000fe200078e0200 */
[----:B------:R-:W-:Y:S01]  /*3c60*/  IADD3 R13, PT, PT, -R11, RZ, RZ ;  /* 0x000000ff0b0d7210 */ /* 0x000fe20007ffe1ff */
[----:B------:R-:W-:Y:S02]  /*3c70*/  IMAD R15, R4, R12, R15 ;  /* 0x0000000c040f7224 */ /* 0x000fe400078e020f */
[----:B------:R-:W-:Y:S02]  /*3c80*/  @!P0 IMAD R11, R17, R134, R3 ;  /* 0x00000086110b8224 */ /* 0x000fe400078e0203 */
[----:B------:R-:W-:Y:S02]  /*3c90*/  @!P0 IMAD.MOV.U32 R3, RZ, RZ, R0 ;  /* 0x000000ffff038224 */ /* 0x000fe400078e0000 */
[----:B------:R-:W-:Y:S02]  /*3ca0*/  IMAD R10, R8, R13, R10 ;  /* 0x0000000d080a7224 */ /* 0x000fe400078e020a */
[----:B------:R-:W-:Y:S02]  /*3cb0*/  IMAD R15, R3, R4, R15 ;  /* 0x00000004030f7224 */ /* 0x000fe400078e020f */
[----:B------:R-:W-:Y:S02]  /*3cc0*/  IMAD R10, R11, R8, R10 ;  /* 0x000000080b0a7224 */ /* 0x000fe400078e020a */
.L_x_66:
[----:B------:R-:W-:Y:S05]  /*3cd0*/  BRA.U UP0, `(.L_x_67) ;  /* 0x0000000100107547 */ /* 0x000fea000b800000 */
[----:B------:R-:W-:Y:S04]  /*3ce0*/  MOV R0, UR13 ;  /* 0x0000000d00007c02 */ /* 0x000fe80008000f00 */
[----:B------:R-:W-:Y:S04]  /*3cf0*/  SHF.L.U32 R3, R0, 0x1f, RZ ;  /* 0x0000001f00037819 */ /* 0x000fe800000006ff */
[----:B------:R-:W1:Y:S02]  /*3d00*/  SYNCS.PHASECHK.TRANS64.TRYWAIT P0, [UR6+0x78], R3 ;  /* 0x00007803ff0075a7 */ /* 0x000e640008001106 */
[----:B-1----:R-:W-:Y:S05]  /*3d10*/  @!P0 BRA `(.L_x_68) ;  /* 0x00000074008c8947 */ /* 0x002fea0003800000 */
.L_x_67:
[----:B------:R-:W-:Y:S02]  /*3d20*/  R2UR UR35, R5 ;  /* 0x00000000052372ca */ /* 0x000fe400000e0000 */
[----:B------:R-:W-:Y:S02]  /*3d30*/  R2UR UR34, R2 ;  /* 0x00000000022272ca */ /* 0x000fe400000e0000 */
[----:B------:R-:W-:Y:S02]  /*3d40*/  ISETP.NE.U32.AND P2, PT, RZ, UR4, PT ;  /* 0x00000004ff007c0c */ /* 0x000fe4000bf45070 */
[----:B------:R-:W-:Y:S02]  /*3d50*/  SHF.L.U32 R11, R31, 0x1f, RZ ;  /* 0x0000001f1f0b7819 */ /* 0x000fe400000006ff */
[----:B------:R-:W-:Y:S05]  /*3d60*/  ISETP.NE.AND.EX P2, PT, RZ, UR5, PT, P2 ;  /* 0x00000005ff007c0c */ /* 0x000fea000bf45320 */
[----:B------:R-:W-:Y:S02]  /*3d70*/  USHF.L.U32 UR35, UR35, 0x7, URZ ;  /* 0x0000000723237899 */ /* 0x000fe400080006ff */
[----:B------:R-:W-:Y:S01]  /*3d80*/  USHF.L.U32 UR34, UR34, 0x8, URZ ;  /* 0x0000000822227899 */ /* 0x000fe200080006ff */
[----:B------:R-:W-:Y:S11]  /*3d90*/  BRA.U !UP3, `(.L_x_69) ;  /* 0x000000010b347547 */ /* 0x000ff6000b800000 */
[----:B------:R-:W-:Y:S01]  /*3da0*/  UPLOP3.LUT UP2, UPT, UPT, UPT, UP1, 0x80, 0x8 ;  /* 0x000000000008789c */ /* 0x000fe20003f4f010 */
[----:B-1----:R-:W-:Y:S02]  /*3db0*/  HFMA2 R0, -RZ, RZ, 0, 5.9604644775390625e-08 ;  /* 0x00000001ff007431 */ /* 0x002fe400000001ff */
[----:B------:R-:W-:Y:S03]  /*3dc0*/  IMAD.MOV.U32 R192, RZ, RZ, 0x1 ;  /* 0x00000001ffc07424 */ /* 0x000fe600078e00ff */
[----:B------:R-:W-:Y:S05]  /*3dd0*/  PLOP3.LUT P0, PT, PT, PT, UP2, 0x80, 0x8 ;  /* 0x000000000008781c */ /* 0x000fea0003f0f028 */
[----:B------:R-:W1:Y:S01]  /*3de0*/  @UP2 LDCU.64 UR10, c[0x0][0x888] ;  /* 0x00011100ff0a27ac */ /* 0x000e620008000a00 */
[----:B------:R-:W-:Y:S07]  /*3df0*/  @UP2 UIMAD UR8, UR44, UR4, URZ ;  /* 0x000000042c0822a4 */ /* 0x000fee000f8e02ff */
[----:B------:R-:W-:Y:S01]  /*3e00*/  @!P0 PRMT R192, R0, 0x7610, R192 ;  /* 0x0000761000c08816 */ /* 0x000fe200000000c0 */
[----:B-1----:R-:W-:Y:S03]  /*3e10*/  @UP2 UIMAD.WIDE UR10, UR8, 0x4, UR10 ;  /* 0x00000004080a28a5 */ /* 0x002fe6000f8e020a */
[----:B------:R-:W1:Y:S03]  /*3e20*/  @!UP2 LDCU UR8, c[0x0][0x880] ;  /* 0x00011000ff08a7ac */ /* 0x000e660008000800 */
[----:B------:R-:W-:Y:S01]  /*3e30*/  IMAD.U32 R2, RZ, RZ, UR10 ;  /* 0x0000000aff027e24 */ /* 0x000fe2000f8e00ff */
[----:B------:R-:W-:Y:S05]  /*3e40*/  MOV R3, UR11 ;  /* 0x0000000b00037c02 */ /* 0x000fea0008000f00 */
[----:B-----5:R3:W5:Y:S02]  /*3e50*/  @P0 LDG.E R143, desc[UR46][R2.64] ;  /* 0x0000002e028f0981 */ /* 0x020764000c1e1900 */
[----:B-1-3--:R-:W-:Y:S07]  /*3e60*/  @!P0 IMAD.U32 R143, RZ, RZ, UR8 ;  /* 0x00000008ff8f8e24 */ /* 0x00afee000f8e00ff */
.L_x_69:
[----:B-----5:R-:W-:Y:S01]  /*3e70*/  @!P2 FSETP.EQ.AND P0, PT, R143, RZ, PT ;  /* 0x000000ff8f00a20b */ /* 0x020fe20003f02000 */
[----:B------:R-:W-:Y:S01]  /*3e80*/  @!UPT UIADD3 URZ, UPT, UPT, URZ, URZ, URZ ;  /* 0x000000fffffff290 */ /* 0x000fe2000fffe0ff */
[----:B------:R-:W-:Y:S11]  /*3e90*/  @!P2 BRA `(.L_x_70) ;  /* 0x000000000014a947 */ /* 0x000ff60003800000 */
[----:B------:R-:W-:Y:S02]  /*3ea0*/  LOP3.LUT P2, RZ, R192, 0xff, RZ, 0xc0, !PT ;  /* 0x000000ffc0ff7812 */ /* 0x000fe4000784c0ff */
[----:B------:R-:W-:Y:S04]  /*3eb0*/  PLOP3.LUT P0, PT, PT, PT, UP2, 0x80, 0x8 ;  /* 0x000000000008781c */ /* 0x000fe80003f0f028 */
[----:B------:R-:W-:Y:S07]  /*3ec0*/  PLOP3.LUT P0, PT, P0, PT, PT, 0x8, 0x80 ;  /* 0x000000000080781c */ /* 0x000fee000070e170 */
[----:B------:R-:W-:Y:S11]  /*3ed0*/  @P2 FSETP.EQ.AND P0, PT, R143, RZ, PT ;  /* 0x000000ff8f00220b */ /* 0x000ff60003f02000 */
[----:B------:R-:W-:Y:S02]  /*3ee0*/  @!UPT UIADD3 URZ, UPT, UPT, URZ, URZ, URZ ;  /* 0x000000fffffff290 */ /* 0x000fe4000fffe0ff */
.L_x_70:
[----:B------:R-:W3:Y:S01]  /*3ef0*/  SYNCS.PHASECHK.TRANS64.TRYWAIT P2, [UR6+0x50], R11 ;  /* 0x0000500bff0075a7 */ /* 0x000ee20008041106 */
[----:B------:R-:W-:Y:S04]  /*3f00*/  ELECT P4, URZ, PT ;  /* 0x0000000000ff782f */ /* 0x000fe80003880000 */
[----:B------:R-:W-:Y:S11]  /*3f10*/  PLOP3.LUT P4, PT, P0, P4, PT, 0xf2, 0x2f ;  /* 0x00000000002f781c */ /* 0x000ff60000789e72 */
[----:B------:R-:W-:Y:S02]  /*3f20*/  @!UPT UIADD3 URZ, UPT, UPT, URZ, URZ, URZ ;  /* 0x000000fffffff290 */ /* 0x000fe4000fffe0ff */
[----:B-12---:R-:W-:Y:S05]  /*3f30*/  @!P4 IADD3 R3, P0, PT, R32, 0x580, RZ ;  /* 0x000005802003c810 */ /* 0x006fea0007f1e0ff */
[----:B------:R-:W-:Y:S01]  /*3f40*/  @!P4 IMAD.X R2, RZ, RZ, R33, P0 ;  /* 0x000000ffff02c224 */ /* 0x000fe200000e0621 */
[----:B---3--:R-:W-:Y:S07]  /*3f50*/  @!P2 BRA `(.L_x_71) ;  /* 0x000000740014a947 */ /* 0x008fee0003800000 */
.L_x_154:
[----:B------:R-:W-:Y:S01]  /*3f60*/  @!P4 R2UR UR8, R2 ;  /* 0x000000000208c2ca */ /* 0x000fe200000e0000 */
[----:B------:R-:W-:Y:S01]  /*3f70*/  VOTEU.ALL UP0, P4 ;  /* 0x0000000000ff7886 */ /* 0x000fe20002000000 */
[----:B------:R-:W-:Y:S01]  /*3f80*/  @!P4 R2UR UR9, R3 ;  /* 0x000000000309c2ca */ /* 0x000fe200000e0000 */
[----:B-1----:R-:W-:Y:S01]  /*3f90*/  @!P4 IMAD.MOV.U32 R0, RZ, RZ, 0x4000 ;  /* 0x00004000ff00c424 */ /* 0x002fe200078e00ff */
[----:B------:R-:W-:Y:S01]  /*3fa0*/  UMOV UR10, 0x0 ;  /* 0x00000000000a7882 */ /* 0x000fe20000000000 */
[----:B------:R-:W-:Y:S01]  /*3fb0*/  UMOV UR11, 0x10000000 ;  /* 0x10000000000b7882 */ /* 0x000fe20000000000 */
[----:B------:R-:W-:Y:S01]  /*3fc0*/  @!UP0 UIADD3 UR32, UPT, UPT, UR6, 0x400, URZ ;  /* 0x0000040006208890 */ /* 0x000fe2000fffe0ff */
[----:B------:R-:W-:Y:S01]  /*3fd0*/  VOTEU.ALL UP0, P4 ;  /* 0x0000000000ff7886 */ /* 0x000fe20002000000 */
[----:B------:R-:W-:Y:S05]  /*3fe0*/  UMOV UR36, UR44 ;  /* 0x0000002c00247c82 */ /* 0x000fea0008000000 */
[----:B------:R-:W-:Y:S01]  /*3ff0*/  IMAD.U32 R3, RZ, RZ, UR8 ;  /* 0x00000008ff037e24 */ /* 0x000fe2000f8e00ff */
[----:B------:R-:W-:Y:S01]  /*4000*/  UPRMT UR8, UR37, 0x654, UR33 ;  /* 0x0000065425087896 */ /* 0x000fe20008000021 */
[----:B------:R-:W-:Y:S03]  /*4010*/  IMAD.U32 R2, RZ, RZ, UR9 ;  /* 0x00000009ff027e24 */ /* 0x000fe6000f8e00ff */
[----:B------:R-:W-:Y:S02]  /*4020*/  @!P4 R2UR UR15, R3 ;  /* 0x00000000030fc2ca */ /* 0x000fe400000e0000 */
[----:B------:R-:W-:Y:S02]  /*4030*/  @!P4 R2UR UR14, R2 ;  /* 0x00000000020ec2ca */ /* 0x000fe400000e0000 */
[----:B------:R-:W-:Y:S05]  /*4040*/  @!P4 IADD3 R3, P0, PT, R32, 0x580, RZ ;  /* 0x000005802003c810 */ /* 0x000fea0007f1e0ff */
[----:B------:R-:W-:Y:S06]  /*4050*/  @!P4 IMAD.X R2, RZ, RZ, R33, P0 ;  /* 0x000000ffff02c224 */ /* 0x000fec00000e0621 */
[----:B------:R1:W-:Y:S01]  /*4060*/  @!UP0 UTMALDG.3D [UR32], [UR14], desc[UR10] ;  /* 0x00000a200e0085b4 */ /* 0x0003e20008011000 */
[----:B------:R1:W-:Y:S01]  /*4070*/  @!P4 SYNCS.ARRIVE.TRANS64.RED.A0TR RZ, [UR6+0x30], R0 ;  /* 0x00003000ffffc9a7 */ /* 0x0003e20008300406 */
[----:B------:R-:W-:Y:S01]  /*4080*/  SYNCS.ARRIVE.TRANS64.RED.A1T0 RZ, [UR8], RZ ;  /* 0x000000ffffff79a7 */ /* 0x000fe20008100408 */
[----:B------:R-:W2:Y:S02]  /*4090*/  SYNCS.PHASECHK.TRANS64.TRYWAIT P2, [UR6+0x58], R11 ;  /* 0x0000580bff0075a7 */ /* 0x000ea40008041106 */
[----:B-12---:R-:W-:Y:S05]  /*40a0*/  @!P2 BRA `(.L_x_72) ;  /* 0x0000007000d8a947 */ /* 0x006fea0003800000 */
.L_x_156:
[----:B------:R-:W-:Y:S01]  /*40b0*/  @!P4 R2UR UR8, R2 ;  /* 0x000000000208c2ca */ /* 0x000fe200000e0000 */
[----:B------:R-:W-:Y:S01]  /*40c0*/  VOTEU.ALL UP0, P4 ;  /* 0x0000000000ff7886 */ /* 0x000fe20002000000 */
[----:B------:R-:W-:Y:S01]  /*40d0*/  @!P4 R2UR UR9, R3 ;  /* 0x000000000309c2ca */ /* 0x000fe200000e0000 */
[----:B-1----:R-:W-:Y:S01]  /*40e0*/  @!P4 IMAD.MOV.U32 R0, RZ, RZ, 0x4000 ;  /* 0x00004000ff00c424 */ /* 0x002fe200078e00ff */
[----:B------:R-:W-:Y:S01]  /*40f0*/  UMOV UR10, 0x0 ;  /* 0x00000000000a7882 */ /* 0x000fe20000000000 */
[----:B------:R-:W-:Y:S01]  /*4100*/  UMOV UR11, 0x10000000 ;  /* 0x10000000000b7882 */ /* 0x000fe20000000000 */
[----:B------:R-:W-:Y:S01]  /*4110*/  @!UP0 UIADD3 UR26, UPT, UPT, UR34, 0x40, URZ ;  /* 0x00000040221a8890 */ /* 0x000fe2000fffe0ff */
[----:B------:R-:W-:Y:S01]  /*4120*/  @!P4 IADD3 R34, P0, PT, R32, 0x580, RZ ;  /* 0x000005802022c810 */ /* 0x000fe20007f1e0ff */
[----:B------:R-:W-:Y:S01]  /*4130*/  @!UP0 UIADD3 UR24, UPT, UPT, UR6, 0x4400, URZ ;  /* 0x0000440006188890 */ /* 0x000fe2000fffe0ff */
[----:B------:R-:W-:Y:S01]  /*4140*/  VOTEU.ALL UP0, P4 ;  /* 0x0000000000ff7886 */ /* 0x000fe20002000000 */
[----:B------:R-:W-:Y:S01]  /*4150*/  UMOV UR27, UR35 ;  /* 0x00000023001b7c82 */ /* 0x000fe20008000000 */
[----:B------:R-:W-:Y:S02]  /*4160*/  UMOV UR28, UR44 ;  /* 0x0000002c001c7c82 */ /* 0x000fe40008000000 */
[----:B------:R-:W-:Y:S01]  /*4170*/  IMAD.U32 R3, RZ, RZ, UR8 ;  /* 0x00000008ff037e24 */ /* 0x000fe2000f8e00ff */
[----:B------:R-:W-:Y:S01]  /*4180*/  UPRMT UR8, UR37, 0x654, UR25 ;  /* 0x0000065425087896 */ /* 0x000fe20008000019 */
[----:B------:R-:W-:Y:S02]  /*4190*/  IMAD.U32 R2, RZ, RZ, UR9 ;  /* 0x00000009ff027e24 */ /* 0x000fe4000f8e00ff */
[----:B------:R-:W-:Y:S01]  /*41a0*/  @!P4 IMAD.X R5, RZ, RZ, R33, P0 ;  /* 0x000000ffff05c224 */ /* 0x000fe200000e0621 */
[----:B------:R-:W-:Y:S02]  /*41b0*/  @!P4 R2UR UR15, R3 ;  /* 0x00000000030fc2ca */ /* 0x000fe400000e0000 */
[----:B------:R-:W-:Y:S11]  /*41c0*/  @!P4 R2UR UR14, R2 ;  /* 0x00000000020ec2ca */ /* 0x000ff600000e0000 */
[----:B------:R-:W-:Y:S02]  /*41d0*/  @!UPT UIADD3 URZ, UPT, UPT, URZ, URZ, URZ ;  /* 0x000000fffffff290 */ /* 0x000fe4000fffe0ff */
[----:B------:R1:W-:Y:S01]  /*41e0*/  @!UP0 UTMALDG.3D [UR24], [UR14], desc[UR10] ;  /* 0x00000a180e0085b4 */ /* 0x0003e20008011000 */
[----:B------:R1:W-:Y:S01]  /*41f0*/  @!P4 SYNCS.ARRIVE.TRANS64.RED.A0TR RZ, [UR6+0x38], R0 ;  /* 0x00003800ffffc9a7 */ /* 0x0003e20008300406 */
[----:B------:R-:W-:Y:S01]  /*4200*/  SYNCS.ARRIVE.TRANS64.RED.A1T0 RZ, [UR8], RZ ;  /* 0x000000ffffff79a7 */ /* 0x000fe20008100408 */
[----:B------:R-:W2:Y:S02]  /*4210*/  SYNCS.PHASECHK.TRANS64.TRYWAIT P2, [UR6+0x60], R11 ;  /* 0x0000600bff0075a7 */ /* 0x000ea40008041106 */
[----:B-12---:R-:W-:Y:S05]  /*4220*/  @!P2 BRA `(.L_x_73) ;  /* 0x000000700090a947 */ /* 0x006fea0003800000 */
.L_x_158:
[----:B------:R-:W2:Y:S01]  /*4230*/  LDC.64 R16, c[0x0][0xb10] ;  /* 0x0002c400ff107b82 */ /* 0x000ea20000000a00 */
[----:B------:R-:W-:Y:S01]  /*4240*/  @!P4 R2UR UR8, R5 ;  /* 0x000000000508c2ca */ /* 0x000fe200000e0000 */
[----:B------:R-:W-:Y:S01]  /*4250*/  VOTEU.ALL UP0, P4 ;  /* 0x0000000000ff7886 */ /* 0x000fe20002000000 */
[----:B------:R-:W-:Y:S01]  /*4260*/  @!P4 R2UR UR9, R34 ;  /* 0x000000002209c2ca */ /* 0x000fe200000e0000 */
[----:B------:R-:W-:Y:S01]  /*4270*/  @!P4 IMAD.MOV.U32 R5, RZ, RZ, 0x4000 ;  /* 0x00004000ff05c424 */ /* 0x000fe200078e00ff */
[----:B------:R-:W-:Y:S03]  /*4280*/  UMOV UR10, 0x0 ;  /* 0x00000000000a7882 */ /* 0x000fe60000000000 */
[----:B------:R-:W3:Y:S01]  /*4290*/  LDC.64 R12, c[0x0][0xb18] ;  /* 0x0002c600ff0c7b82 */ /* 0x000ee20000000a00 */
[----:B------:R-:W-:Y:S01]  /*42a0*/  @!UP0 UIADD3 UR18, UPT, UPT, UR34, 0x80, URZ ;  /* 0x0000008022128890 */ /* 0x000fe2000fffe0ff */
[----:B------:R-:W-:Y:S01]  /*42b0*/  @P3 SHF.R.U32.HI R28, RZ, 0x10, R21 ;  /* 0x00000010ff1c3819 */ /* 0x000fe20000011615 */
[----:B------:R-:W-:Y:S01]  /*42c0*/  @!UP0 UIADD3 UR16, UPT, UPT, UR6, 0x8400, URZ ;  /* 0x0000840006108890 */ /* 0x000fe2000fffe0ff */
[----:B------:R-:W-:Y:S01]  /*42d0*/  VIADD R30, R30, 0x1 ;  /* 0x000000011e1e7836 */ /* 0x000fe20000000000 */
[----:B------:R-:W-:Y:S03]  /*42e0*/  VOTEU.ALL UP0, P4 ;  /* 0x0000000000ff7886 */ /* 0x000fe60002000000 */
[----:B-1----:R-:W1:Y:S01]  /*42f0*/  @!P1 LDC R0, c[0x0][0xb20] ;  /* 0x0002c800ff009b82 */ /* 0x002e620000000800 */
[----:B------:R-:W-:Y:S01]  /*4300*/  UMOV UR11, 0x10000000 ;  /* 0x10000000000b7882 */ /* 0x000fe20000000000 */
[----:B------:R-:W-:Y:S01]  /*4310*/  IMAD.U32 R35, RZ, RZ, UR8 ;  /* 0x00000008ff237e24 */ /* 0x000fe2000f8e00ff */
[----:B------:R-:W-:Y:S05]  /*4320*/  UMOV UR19, UR35 ;  /* 0x0000002300137c82 */ /* 0x000fea0008000000 */
[----:B------:R-:W5:Y:S01]  /*4330*/  @!P1 LDC R2, c[0x0][0xb0c] ;  /* 0x0002c300ff029b82 */ /* 0x000f620000000800 */
[----:B------:R-:W-:Y:S01]  /*4340*/  IMAD.U32 R34, RZ, RZ, UR9 ;  /* 0x00000009ff227e24 */ /* 0x000fe2000f8e00ff */
[----:B------:R-:W-:Y:S01]  /*4350*/  UMOV UR20, UR44 ;  /* 0x0000002c00147c82 */ /* 0x000fe20008000000 */
[----:B------:R-:W-:Y:S01]  /*4360*/  @!P4 R2UR UR15, R35 ;  /* 0x00000000230fc2ca */ /* 0x000fe200000e0000 */
[----:B------:R-:W-:Y:S02]  /*4370*/  UPRMT UR8, UR37, 0x654, UR17 ;  /* 0x0000065425087896 */ /* 0x000fe40008000011 */
[----:B------:R-:W-:Y:S11]  /*4380*/  @!P4 R2UR UR14, R34 ;  /* 0x00000000220ec2ca */ /* 0x000ff600000e0000 */
[----:B------:R-:W-:Y:S02]  /*4390*/  @!UPT UIADD3 URZ, UPT, UPT, URZ, URZ, URZ ;  /* 0x000000fffffff290 */ /* 0x000fe4000fffe0ff */
[----:B------:R1:W-:Y:S01]  /*43a0*/  @!UP0 UTMALDG.3D [UR16], [UR14], desc[UR10] ;  /* 0x00000a100e0085b4 */ /* 0x0003e20008011000 */
[----:B------:R1:W-:Y:S01]  /*43b0*/  @!P4 SYNCS.ARRIVE.TRANS64.RED.A0TR RZ, [UR6+0x40], R5 ;  /* 0x00004005ffffc9a7 */ /* 0x0003e20008300406 */
[----:B-----5:R-:W-:Y:S01]  /*43c0*/  @!P1 ISETP.NE.AND P2, PT, R2, 0x1, PT ;  /* 0x000000010200980c */ /* 0x020fe20003f45270 */
[C---:B--2---:R-:W-:Y:S01]  /*43d0*/  @!P1 IMAD.HI.U32 R14, R15.reuse, R16, RZ ;  /* 0x000000100f0e9227 */ /* 0x044fe200078e00ff */
[----:B---3--:R-:W-:Y:S03]  /*43e0*/  @!P1 ISETP.NE.AND P0, PT, R12, 0x1, PT ;  /* 0x000000010c00980c */ /* 0x008fe60003f05270 */
[C---:B------:R-:W-:Y:S01]  /*43f0*/  @!P1 IMAD.HI.U32 R3, R10.reuse, R13, RZ ;  /* 0x0000000d0a039227 */ /* 0x040fe200078e00ff */
[----:B------:R-:W-:Y:S04]  /*4400*/  @!P1 SHF.R.U32.HI R14, RZ, R17, R14 ;  /* 0x00000011ff0e9219 */ /* 0x000fe8000001160e */
[----:B-1----:R-:W-:Y:S01]  /*4410*/  @!P1 SHF.R.U32.HI R3, RZ, R0, R3 ;  /* 0x00000000ff039219 */ /* 0x002fe20000011603 */
[----:B------:R-:W-:Y:S01]  /*4420*/  SYNCS.ARRIVE.TRANS64.RED.A1T0 RZ, [UR8], RZ ;  /* 0x000000ffffff79a7 */ /* 0x000fe20008100408 */
[----:B------:R-:W-:Y:S02]  /*4430*/  @!P1 SEL R14, R15, R14, !P2 ;  /* 0x0000000e0f0e9207 */ /* 0x000fe40005000000 */
[----:B------:R-:W-:Y:S01]  /*4440*/  @!P1 SEL R3, R10, R3, !P0 ;  /* 0x000000030a039207 */ /* 0x000fe20004000000 */
[----:B------:R-:W1:Y:S04]  /*4450*/  SYNCS.PHASECHK.TRANS64.TRYWAIT P5, [UR6+0x68], R11 ;  /* 0x0000680bff0075a7 */ /* 0x000e6800080a1106 */
[----:B------:R-:W-:Y:S02]  /*4460*/  @!P1 IMAD.IADD R0, R3, 0x1, -R14 ;  /* 0x0000000103009824 */ /* 0x000fe400078e0a0e */
[----:B------:R-:W-:Y:S02]  /*4470*/  @!P1 IMAD.IADD R3, R14, 0x1, -R3 ;  /* 0x000000010e039824 */ /* 0x000fe400078e0a03 */
[----:B------:R-:W-:Y:S02]  /*4480*/  @!P1 IMAD R15, R0, R2, R15 ;  /* 0x00000002000f9224 */ /* 0x000fe400078e020f */
[----:B------:R-:W-:Y:S01]  /*4490*/  @!P1 IMAD R10, R3, R12, R10 ;  /* 0x0000000c030a9224 */ /* 0x000fe200078e020a */
[----:B-1----:R-:W-:Y:S06]  /*44a0*/  @!P5 BRA `(.L_x_74) ;  /* 0x000000700008d947 */ /* 0x002fec0003800000 */
.L_x_160:
[----:B------:R-:W-:Y:S01]  /*44b0*/  @!P4 IADD3 R3, P0, PT, R32, 0x580, RZ ;  /* 0x000005802003c810 */ /* 0x000fe20007f1e0ff */
[----:B------:R-:W-:Y:S01]  /*44c0*/  VOTEU.ALL UP0, P4 ;  /* 0x0000000000ff7886 */ /* 0x000fe20002000000 */
[----:B------:R-:W-:Y:S01]  /*44d0*/  UMOV UR18, 0x0 ;  /* 0x0000000000127882 */ /* 0x000fe20000000000 */
[----:B------:R-:W-:Y:S01]  /*44e0*/  UMOV UR19, 0x10000000 ;  /* 0x1000000000137882 */ /* 0x000fe20000000000 */
[----:B------:R-:W-:Y:S01]  /*44f0*/  @!P4 R2UR UR9, R3 ;  /* 0x000000000309c2ca */ /* 0x000fe200000e0000 */
[----:B-1----:R-:W-:Y:S01]  /*4500*/  @!P4 IMAD.X R0, RZ, RZ, R33, P0 ;  /* 0x000000ffff00c224 */ /* 0x002fe200000e0621 */
[----:B------:R-:W-:Y:S01]  /*4510*/  @!UP0 UIADD3 UR10, UPT, UPT, UR34, 0xc0, URZ ;  /* 0x000000c0220a8890 */ /* 0x000fe2000fffe0ff */
[----:B------:R-:W-:Y:S01]  /*4520*/  ISETP.NE.AND P0, PT, R30, 0x2, PT ;  /* 0x000000021e00780c */ /* 0x000fe20003f05270 */
[----:B------:R-:W-:Y:S01]  /*4530*/  UMOV UR11, UR35 ;  /* 0x00000023000b7c82 */ /* 0x000fe20008000000 */
[----:B------:R-:W-:Y:S01]  /*4540*/  UMOV UR12, UR44 ;  /* 0x0000002c000c7c82 */ /* 0x000fe20008000000 */
[----:B------:R-:W-:Y:S01]  /*4550*/  @!P4 R2UR UR8, R0 ;  /* 0x000000000008c2ca */ /* 0x000fe200000e0000 */
[----:B------:R-:W-:Y:S01]  /*4560*/  IMAD.IADD R2, R10, 0x1, R193 ;  /* 0x000000010a027824 */ /* 0x000fe200078e02c1 */
[----:B------:R-:W-:Y:S01]  /*4570*/  @P3 R2UR UR44, R28 ;  /* 0x000000001c2c32ca */ /* 0x000fe200000e0000 */
[----:B------:R-:W-:Y:S01]  /*4580*/  IMAD.IADD R5, R15, 0x1, R180 ;  /* 0x000000010f057824 */ /* 0x000fe200078e02b4 */
[----:B------:R-:W-:Y:S02]  /*4590*/  SEL R0, RZ, 0x1, P0 ;  /* 0x00000001ff007807 */ /* 0x000fe40000000000 */
[----:B------:R-:W-:Y:S01]  /*45a0*/  LOP3.LUT R31, R31, 0x1, RZ, 0x3c, !PT ;  /* 0x000000011f1f7812 */ /* 0x000fe200078e3cff */
[----:B------:R-:W-:Y:S01]  /*45b0*/  IMAD.U32 R12, RZ, RZ, UR9 ;  /* 0x00000009ff0c7e24 */ /* 0x000fe2000f8e00ff */
[----:B------:R-:W-:Y:S01]  /*45c0*/  @!UP0 UIADD3 UR9, UPT, UPT, UR6, 0x48, URZ ;  /* 0x0000004806098890 */ /* 0x000fe2000fffe0ff */
[----:B------:R-:W-:Y:S02]  /*45d0*/  LOP3.LUT R29, R29, R0, RZ, 0x3c, !PT ;  /* 0x000000001d1d7212 */ /* 0x000fe400078e3cff */
[----:B------:R-:W-:Y:S02]  /*45e0*/  SEL R30, R30, RZ, P0 ;  /* 0x000000ff1e1e7207 */ /* 0x000fe40000000000 */
[----:B------:R-:W-:Y:S01]  /*45f0*/  IMAD.U32 R13, RZ, RZ, UR8 ;  /* 0x00000008ff0d7e24 */ /* 0x000fe2000f8e00ff */
[----:B------:R-:W-:Y:S01]  /*4600*/  @!P4 R2UR UR14, R12 ;  /* 0x000000000c0ec2ca */ /* 0x000fe200000e0000 */
[----:B------:R-:W-:Y:S01]  /*4610*/  @!UP0 UIADD3 UR8, UPT, UPT, UR6, 0xc400, URZ ;  /* 0x0000c40006088890 */ /* 0x000fe2000fffe0ff */
[----:B------:R-:W-:Y:S02]  /*4620*/  VOTEU.ALL UP0, P4 ;  /* 0x0000000000ff7886 */ /* 0x000fe40002000000 */
[----:B------:R-:W-:Y:S11]  /*4630*/  @!P4 R2UR UR15, R13 ;  /* 0x000000000d0fc2ca */ /* 0x000ff600000e0000 */
[----:B------:R-:W-:Y:S02]  /*4640*/  @!UPT UIADD3 URZ, UPT, UPT, URZ, URZ, URZ ;  /* 0x000000fffffff290 */ /* 0x000fe4000fffe0ff */
[----:B------:R3:W-:Y:S01]  /*4650*/  @!UP0 UTMALDG.3D [UR8], [UR14], desc[UR18] ;  /* 0x000012080e0085b4 */ /* 0x0007e20008011000 */
[----:B------:R3:W-:Y:S01]  /*4660*/  @!P4 SYNCS.ARRIVE.TRANS64.RED.A0TR RZ, [UR6+0x48], R27 ;  /* 0x0000481bffffc9a7 */ /* 0x0007e20008300406 */
[----:B------:R-:W-:Y:S01]  /*4670*/  UPLOP3.LUT UP0, UPT, UPT, UPT, UPT, 0x80, 0x8 ;  /* 0x000000000008789c */ /* 0x000fe20003f0f070 */
[----:B------:R-:W-:Y:S01]  /*4680*/  SYNCS.ARRIVE.TRANS64.RED.A1T0 RZ, [UR7], RZ ;  /* 0x000000ffffff79a7 */ /* 0x000fe20008100407 */
[----:B------:R-:W-:Y:S09]  /*4690*/  @P3 BRA `(.L_x_75) ;  /* 0xfffffff000943947 */ /* 0x000ff2000383ffff */
[----:B------:R-:W-:-:S04]  /*46a0*/  SHF.L.U32 R3, R31, 0x1f, RZ ;  /* 0x0000001f1f037819 */ /* 0x000fc800000006ff */
[----:B------:R-:W1:Y:S02]  /*46b0*/  SYNCS.PHASECHK.TRANS64.TRYWAIT P0, [UR6+0x50], R3 ;  /* 0x00005003ff0075a7 */ /* 0x000e640008001106 */
[----:B-1----:R-:W-:Y:S05]  /*46c0*/  @!P0 BRA `(.L_x_76) ;  /* 0x0000006c00988947 */ /* 0x002fea0003800000 */
.L_x_162:
[----:B------:R-:W2:Y:S02]  /*46d0*/  SYNCS.PHASECHK.TRANS64.TRYWAIT P0, [UR6+0x58], R3 ;  /* 0x00005803ff0075a7 */ /* 0x000ea40008001106 */
[----:B--2---:R-:W-:Y:S05]  /*46e0*/  @!P0 BRA `(.L_x_77) ;  /* 0x0000006c00a88947 */ /* 0x004fea0003800000 */
.L_x_164:
[----:B------:R-:W2:Y:S02]  /*46f0*/  SYNCS.PHASECHK.TRANS64.TRYWAIT P0, [UR6+0x60], R3 ;  /* 0x00006003ff0075a7 */ /* 0x000ea40008001106 */
[----:B--2---:R-:W-:Y:S05]  /*4700*/  @!P0 BRA `(.L_x_78) ;  /* 0x0000006c00b88947 */ /* 0x004fea0003800000 */
.L_x_166:
[----:B-1----:R-:W-:-:S07]  /*4710*/  MOV R0, UR6 ;  /* 0x0000000600007c02 */ /* 0x002fce0008000f00 */
.L_x_79:
[----:B-1----:R-:W-:-:S04]  /*4720*/  SHF.L.U32 R3, R31, 0x1f, RZ ;  /* 0x0000001f1f037819 */ /* 0x002fc800000006ff */
[----:B------:R1:W2:Y:S03]  /*4730*/  SYNCS.PHASECHK.TRANS64.TRYWAIT P0, [R0+URZ+0x68], R3 ;  /* 0x00006803000075a7 */ /* 0x0002a600080011ff */
[----:B--2---:R-:W-:Y:S05]  /*4740*/  @!P0 NANOSLEEP.SYNCS 0x989680 ;  /* 0x009896800000895d */ /* 0x004fea0003900000 */
[----:B------:R-:W2:Y:S02]  /*4750*/  @!P0 SYNCS.PHASECHK.TRANS64 P0, [R0+URZ+0x68], R3 ;  /* 0x00006803000085a7 */ /* 0x000ea400080010ff */
[----:B--23--:R-:W-:Y:S05]  /*4760*/  @P0 EXIT ;  /* 0x000000000000094d */ /* 0x00cfea0003800000 */
[----:B------:R-:W-:Y:S05]  /*4770*/  BRA `(.L_x_79) ;  /* 0xfffffffc00e87947 */ /* 0x000fea000383ffff */
.L_x_64:
[----:B------:R-:W-:-:S06]  /*4780*/  UISETP.GE.AND UP0, UPT, UR6, 0x4, UPT ;  /* 0x000000040600788c */ /* 0x000fcc000bf06270 */
[----:B------:R-:W-:-:S13]  /*4790*/  PLOP3.LUT P0, PT, PT, PT, UP0, 0x80, 0x8 ;  /* 0x000000000008781c */ /* 0x000fda0003f0f008 */
[----:B------:R-:W-:Y:S05]  /*47a0*/  @!P0 EXIT ;  /* 0x000000000000894d */ /* 0x000fea0003800000 */
[----:B------:R-:W-:Y:S01]  /*47b0*/  BAR.SYNC.DEFER_BLOCKING 0x6, 0xa0 ;  /* 0x0182800000007b1d */ /* 0x000fe20000010000 */
[C---:B------:R-:W-:Y:S01]  /*47c0*/  IMAD.SHL.U32 R197, R0.reuse, 0x40, RZ ;  /* 0x0000004000c57824 */ /* 0x040fe200078e00ff */
[C---:B------:R-:W-:Y:S01]  /*47d0*/  LOP3.LUT R198, R0.reuse, 0x1, RZ, 0xc0, !PT ;  /* 0x0000000100c67812 */ /* 0x040fe200078ec0ff */
[C---:B------:R-:W-:Y:S01]  /*47e0*/  IMAD.SHL.U32 R4, R0.reuse, 0x8, RZ ;  /* 0x0000000800047824 */ /* 0x040fe200078e00ff */
[----:B------:R-:W-:Y:S01]  /*47f0*/  LOP3.LUT R140, R3, 0x60, R0, 0xf8, !PT ;  /* 0x00000060038c7812 */ /* 0x000fe200078ef800 */
[----:B------:R-:W-:Y:S01]  /*4800*/  IMAD.U32 R144, R0, 0x10000, RZ ;  /* 0x0001000000907824 */ /* 0x000fe200078e00ff */
[----:B------:R-:W-:Y:S02]  /*4810*/  UMOV UR41, 0x400 ;  /* 0x0000040000297882 */ /* 0x000fe40000000000 */
[----:B------:R-:W1:Y:S01]  /*4820*/  LDC R195, c[0x0][0x370] ;  /* 0x0000dc00ffc37b82 */ /* 0x000e620000000800 */
[----:B------:R-:W-:Y:S01]  /*4830*/  ULEA UR41, UR37, UR41, 0x18 ;  /* 0x0000002925297291 */ /* 0x000fe2000f8ec0ff */
[----:B------:R-:W-:Y:S01]  /*4840*/  LOP3.LUT R9, R197, 0x1c0, RZ, 0xc0, !PT ;  /* 0x000001c0c5097812 */ /* 0x000fe200078ec0ff */
[----:B------:R-:W-:Y:S01]  /*4850*/  IMAD.MOV.U32 R206, RZ, RZ, 0x2 ;  /* 0x00000002ffce7424 */ /* 0x000fe200078e00ff */
[----:B------:R-:W-:Y:S01]  /*4860*/  ISETP.NE.U32.AND P0, PT, R198, 0x1, PT ;  /* 0x00000001c600780c */ /* 0x000fe20003f05070 */
[----:B------:R-:W-:Y:S01]  /*4870*/  UIADD3 UR4, UPT, UPT, UR41, 0x400, URZ ;  /* 0x0000040029047890 */ /* 0x000fe2000fffe0ff */
[----:B------:R-:W-:Y:S01]  /*4880*/  LOP3.LUT R4, R9, 0x38, R4, 0xf8, !PT ;  /* 0x0000003809047812 */ /* 0x000fe200078ef804 */
[----:B------:R-:W-:Y:S01]  /*4890*/  IMAD.MOV.U32 R205, RZ, RZ, 0x4 ;  /* 0x00000004ffcd7424 */ /* 0x000fe200078e00ff */
[----:B------:R-:W2:Y:S01]  /*48a0*/  LDC R136, c[0x0][0xb0c] ;  /* 0x0002c300ff887b82 */ /* 0x000ea20000000800 */
[----:B------:R-:W-:Y:S01]  /*48b0*/  LOP3.LUT R144, R144, 0x600000, RZ, 0xc0, !PT ;  /* 0x0060000090907812 */ /* 0x000fe200078ec0ff */
[----:B------:R-:W-:Y:S01]  /*48c0*/  IMAD.MOV.U32 R204, RZ, RZ, 0x1 ;  /* 0x00000001ffcc7424 */ /* 0x000fe200078e00ff */
[----:B------:R-:W-:Y:S01]  /*48d0*/  R2P PR, R0, 0x6 ;  /* 0x0000000600007804 */ /* 0x000fe20000000000 */
[----:B------:R-:W-:Y:S01]  /*48e0*/  IMAD.MOV.U32 R181, RZ, RZ, RZ ;  /* 0x000000ffffb57224 */ /* 0x000fe200078e00ff */
[----:B------:R-:W-:-:S02]  /*48f0*/  LOP3.LUT R197, R4, 0x1e00, R197, 0xf8, !PT ;  /* 0x00001e0004c57812 */ /* 0x000fc400078ef8c5 */
[----:B------:R-:W-:Y:S02]  /*4900*/  CS2R R202, SRZ ;  /* 0x0000000000ca7805 */ /* 0x000fe4000001ff00 */
[----:B------:R-:W-:Y:S01]  /*4910*/  P2R R4, PR, RZ, 0x1 ;  /* 0x00000001ff047803 */ /* 0x000fe20000000000 */
[----:B------:R-:W4:Y:S01]  /*4920*/  LDC R194, c[0x0][0xb20] ;  /* 0x0002c800ffc27b82 */ /* 0x000f220000000800 */
[----:B------:R-:W3:Y:S01]  /*4930*/  LDS R7, [UR41+0x110] ;  /* 0x00011029ff077984 */ /* 0x000ee20008000800 */
[----:B------:R-:W-:Y:S01]  /*4940*/  LOP3.LUT R207, R0, 0x60, RZ, 0xc0, !PT ;  /* 0x0000006000cf7812 */ /* 0x000fe200078ec0ff */
[----:B------:R-:W-:Y:S01]  /*4950*/  IMAD.MOV.U32 R210, RZ, RZ, RZ ;  /* 0x000000ffffd27224 */ /* 0x000fe200078e00ff */
[----:B------:R-:W-:Y:S01]  /*4960*/  SEL R206, R206, 0xfffffffe, !P1 ;  /* 0xfffffffecece7807 */ /* 0x000fe20004800000 */
[----:B------:R-:W-:Y:S01]  /*4970*/  IMAD.U32 R200, RZ, RZ, UR4 ;  /* 0x00000004ffc87e24 */ /* 0x000fe2000f8e00ff */
[----:B------:R-:W-:Y:S01]  /*4980*/  SEL R205, R205, 0xfffffffc, !P2 ;  /* 0xfffffffccdcd7807 */ /* 0x000fe20005000000 */
[----:B------:R-:W1:Y:S01]  /*4990*/  LDCU.64 UR54, c[0x0][0x348] ;  /* 0x00006900ff3677ac */ /* 0x000e620008000a00 */
[----:B------:R-:W1:Y:S01]  /*49a0*/  LDC R135, c[0x0][0xb30] ;  /* 0x0002cc00ff877b82 */ /* 0x000e620000000800 */
[----:B------:R-:W1:Y:S01]  /*49b0*/  LDCU UR36, c[0x0][0x384] ;  /* 0x00007080ff2477ac */ /* 0x000e620008000800 */
[----:B------:R-:W1:Y:S06]  /*49c0*/  LDCU.64 UR38, c[0x0][0x888] ;  /* 0x00011100ff2677ac */ /* 0x000e6c0008000a00 */
[----:B------:R-:W1:Y:S01]  /*49d0*/  LDC R137, c[0x0][0x388] ;  /* 0x0000e200ff897b82 */ /* 0x000e620000000800 */
[----:B------:R-:W1:Y:S01]  /*49e0*/  LDCU.64 UR42, c[0x0][0x8c0] ;  /* 0x00011800ff2a77ac */ /* 0x000e620008000a00 */
[----:B------:R-:W-:-:S06]  /*49f0*/  UMOV UR45, URZ ;  /* 0x000000ff002d7c82 */ /* 0x000fcc0008000000 */
[----:B------:R-:W1:Y:S01]  /*4a00*/  LDC.64 R190, c[0x0][0xb10] ;  /* 0x0002c400ffbe7b82 */ /* 0x000e620000000a00 */
[----:B------:R-:W-:-:S07]  /*4a10*/  UMOV UR52, URZ ;  /* 0x000000ff00347c82 */ /* 0x000fce0008000000 */
[----:B------:R-:W1:Y:S08]  /*4a20*/  LDC.64 R132, c[0x0][0xb18] ;  /* 0x0002c600ff847b82 */ /* 0x000e700000000a00 */
[----:B------:R-:W1:Y:S01]  /*4a30*/  LDC.64 R186, c[0x0][0x888] ;  /* 0x00022200ffba7b82 */ /* 0x000e620000000a00 */
[----:B---3--:R-:W-:-:S07]  /*4a40*/  IMAD.IADD R144, R7, 0x1, R144 ;  /* 0x0000000107907824 */ /* 0x008fce00078e0290 */
[----:B------:R-:W3:Y:S08]  /*4a50*/  LDC.64 R130, c[0x0][0xb28] ;  /* 0x0002ca00ff827b82 */ /* 0x000ef00000000a00 */
[----:B------:R-:W1:Y:S08]  /*4a60*/  LDC.64 R188, c[0x0][0x890] ;  /* 0x00022400ffbc7b82 */ /* 0x000e700000000a00 */
[----:B------:R-:W1:Y:S08]  /*4a70*/  LDC.64 R184, c[0x0][0x8b0] ;  /* 0x00022c00ffb87b82 */ /* 0x000e700000000a00 */
[----:B------:R-:W1:Y:S08]  /*4a80*/  LDC.64 R182, c[0x0][0x8a8] ;  /* 0x00022a00ffb67b82 */ /* 0x000e700000000a00 */
[----:B--2-4-:R-:W1:Y:S02]  /*4a90*/  LDC R196, c[0x0][0x374] ;  /* 0x0000dd00ffc47b82 */ /* 0x014e640000000800 */
.L_x_125:
[----:B------:R-:W-:Y:S02]  /*4aa0*/  LEA R0, R210, UR41, 0x3 ;  /* 0x00000029d2007c11 */ /* 0x000fe4000f8e18ff */
[----:B------:R-:W-:Y:S02]  /*4ab0*/  SHF.L.U32 R3, R202, 0x1f, RZ ;  /* 0x0000001fca037819 */ /* 0x000fe400000006ff */
[----:B------:R-:W-:Y:S02]  /*4ac0*/  LEA R20, R210, UR41, 0x4 ;  /* 0x00000029d2147c11 */ /* 0x000fe4000f8e20ff */
[----:B--2---:R-:W2:Y:S02]  /*4ad0*/  SYNCS.PHASECHK.TRANS64.TRYWAIT P0, [R0+URZ+0x80], R3 ;  /* 0x00008003000075a7 */ /* 0x004ea400080011ff */
[----:B--2---:R-:W-:Y:S05]  /*4ae0*/  @!P0 BRA `(.L_x_80) ;  /* 0x0000006800d88947 */ /* 0x004fea0003800000 */
.L_x_167:
[----:B------:R-:W4:Y:S01]  /*4af0*/  LDC.64 R14, c[0x0][0xb10] ;  /* 0x0002c400ff0e7b82 */ /* 0x000f220000000a00 */
[----:B------:R-:W3:Y:S01]  /*4b00*/  LDS.128 R20, [R20+0xf0] ;  /* 0x0000f00014147984 */ /* 0x000ee20000000c00 */
[----:B-1----:R-:W-:Y:S01]  /*4b10*/  ISETP.NE.AND P1, PT, R135, 0x1, PT ;  /* 0x000000018700780c */ /* 0x002fe20003f25270 */
[----:B--2---:R-:W-:Y:S01]  /*4b20*/  VIADD R0, R0, 0x90 ;  /* 0x0000009000007836 */ /* 0x004fe20000000000 */
[----:B------:R-:W-:Y:S04]  /*4b30*/  ISETP.GE.AND P0, PT, R134, 0x1, PT ;  /* 0x000000018600780c */ /* 0x000fe80003f06270 */
[----:B------:R-:W1:Y:S01]  /*4b40*/  LDC.64 R12, c[0x0][0xb18] ;  /* 0x0002c600ff0c7b82 */ /* 0x000e620000000a00 */
[----:B------:R-:W-:Y:S01]  /*4b50*/  PRMT R0, RZ, 0x654, R0 ;  /* 0x00000654ff007816 */ /* 0x000fe20000000000 */
[----:B------:R-:W-:Y:S01]  /*4b60*/  @!PT LDS RZ, [RZ] ;  /* 0x00000000fffff984 */ /* 0x000fe20000000800 */
[----:B------:R-:W-:Y:S01]  /*4b70*/  @!PT LDS RZ, [RZ] ;  /* 0x00000000fffff984 */ /* 0x000fe20000000800 */
[----:B------:R-:W-:Y:S01]  /*4b80*/  @!PT LDS RZ, [RZ] ;  /* 0x00000000fffff984 */ /* 0x000fe20000000800 */
[----:B------:R-:W-:Y:S01]  /*4b90*/  @!PT LDS RZ, [RZ] ;  /* 0x00000000fffff984 */ /* 0x000fe20000000800 */
[----:B------:R2:W-:Y:S06]  /*4ba0*/  MEMBAR.ALL.CTA ;  /* 0x0000000000007992 */ /* 0x0005ec0000008000 */
[----:B--2---:R-:W2:Y:S01]  /*4bb0*/  FENCE.VIEW.ASYNC.S ;  /* 0x00000000000073c6 */ /* 0x004ea20000000000 */
[----:B------:R-:W1:Y:S08]  /*4bc0*/  @!P1 LDC R16, c[0x0][0xb20] ;  /* 0x0002c800ff109b82 */ /* 0x000e700000000800 */
[----:B------:R-:W1:Y:S01]  /*4bd0*/  @!P1 LDC R11, c[0x0][0xb0c] ;  /* 0x0002c300ff0b9b82 */ /* 0x000e620000000800 */
[----:B--2---:R2:W-:Y:S01]  /*4be0*/  SYNCS.ARRIVE.TRANS64.RED.A1T0 RZ, [R0+URZ], RZ ;  /* 0x000000ff00ff79a7 */ /* 0x0045e200081004ff */
[----:B---3--:R-:W-:Y:S04]  /*4bf0*/  LOP3.LUT P4, RZ, R22, 0x1, RZ, 0xc0, !PT ;  /* 0x0000000116ff7812 */ /* 0x008fe8000788c0ff */
[----:B------:R-:W-:Y:S09]  /*4c00*/  P2R R208, PR, RZ, 0x10 ;  /* 0x00000010ffd07803 */ /* 0x000ff20000000000 */
[----:B------:R-:W-:Y:S02]  /*4c10*/  @P4 MOV R139, R20 ;  /* 0x00000014008b4202 */ /* 0x000fe40000000f00 */
[----:B------:R-:W-:Y:S01]  /*4c20*/  @P4 LOP3.LUT R138, R21, 0xffff, RZ, 0xc0, !PT ;  /* 0x0000ffff158a4812 */ /* 0x000fe200078ec0ff */
[----:B--2-4-:R-:W-:Y:S06]  /*4c30*/  @!P0 BRA `(.L_x_81) ;  /* 0x0000000000a48947 */ /* 0x014fec0003800000 */
[----:B------:R-:W-:Y:S01]  /*4c40*/  IMAD.HI.U32 R19, R196, R133, RZ ;  /* 0x00000085c4137227 */ /* 0x000fe200078e00ff */
[----:B------:R-:W-:Y:S02]  /*4c50*/  ISETP.NE.AND P0, PT, R132, 0x1, PT ;  /* 0x000000018400780c */ /* 0x000fe40003f05270 */
[----:B------:R-:W-:Y:S01]  /*4c60*/  ISETP.NE.AND P2, PT, R134, 0x1, PT ;  /* 0x000000018600780c */ /* 0x000fe20003f45270 */
[----:B------:R-:W-:Y:S01]  /*4c70*/  IMAD.HI.U32 R18, R195, R190, RZ ;  /* 0x000000bec3127227 */ /* 0x000fe200078e00ff */
        /* <DEDUP_REMOVED lines=36> */
[----:B------:R-:W-:Y:S07]  /*4ec0*/  IMAD R138, R7, R132, R138 ;  /* 0x00000084078a7224 */ /* 0x000fee00078e028a */
.L_x_81:
[----:B-1----:R-:W-:Y:S01]  /*4ed0*/  @!P1 ISETP.NE.AND P0, PT, R12, 0x1, PT ;  /* 0x000000010c00980c */ /* 0x002fe20003f05270 */
[----:B------:R-:W-:Y:S01]  /*4ee0*/  @!P1 IMAD.HI.U32 R3, R138, R13, RZ ;  /* 0x0000000d8a039227 */ /* 0x000fe200078e00ff */
[----:B------:R-:W-:Y:S01]  /*4ef0*/  R2UR UR5, R5 ;  /* 0x00000000050572ca */ /* 0x000fe200000e0000 */
[----:B------:R-:W-:Y:S01]  /*4f00*/  BSSY.RECONVERGENT B6, `(.L_x_82) ;  /* 0x0000031000067945 */ /* 0x000fe20003800200 */
[----:B------:R-:W-:Y:S01]  /*4f10*/  R2UR UR4, R2 ;  /* 0x00000000020472ca */ /* 0x000fe200000e0000 */
[----:B------:R-:W-:Y:S01]  /*4f20*/  @!P1 IMAD.HI.U32 R0, R139, R14, RZ ;  /* 0x0000000e8b009227 */ /* 0x000fe200078e00ff */
[----:B------:R-:W-:Y:S02]  /*4f30*/  @!P1 SHF.R.U32.HI R3, RZ, R16, R3 ;  /* 0x00000010ff039219 */ /* 0x000fe40000011603 */
[----:B------:R-:W-:Y:S01]  /*4f40*/  @!P1 ISETP.NE.AND P2, PT, R11, 0x1, PT ;  /* 0x000000010b00980c */ /* 0x000fe20003f45270 */
[----:B------:R-:W-:Y:S01]  /*4f50*/  VIADD R210, R210, 0x1 ;  /* 0x00000001d2d27836 */ /* 0x000fe20000000000 */
[----:B------:R-:W-:Y:S02]  /*4f60*/  @!P1 SEL R3, R138, R3, !P0 ;  /* 0x000000038a039207 */ /* 0x000fe40004000000 */
[----:B------:R-:W-:Y:S02]  /*4f70*/  @!P1 SHF.R.U32.HI R0, RZ, R15, R0 ;  /* 0x0000000fff009219 */ /* 0x000fe40000011600 */
[----:B------:R-:W-:Y:S01]  /*4f80*/  LOP3.LUT P0, RZ, R200, 0x3f0, RZ, 0xc0, !PT ;  /* 0x000003f0c8ff7812 */ /* 0x000fe2000780c0ff */
[----:B------:R-:W-:Y:S01]  /*4f90*/  USHF.L.U32 UR50, UR5, 0x7, URZ ;  /* 0x0000000705327899 */ /* 0x000fe200080006ff */
[----:B------:R-:W-:Y:S01]  /*4fa0*/  @!P1 SEL R4, R139, R0, !P2 ;  /* 0x000000008b049207 */ /* 0x000fe20005000000 */
[----:B------:R-:W-:Y:S01]  /*4fb0*/  USHF.L.U32 UR49, UR4, 0x8, URZ ;  /* 0x0000000804317899 */ /* 0x000fe200080006ff */
[----:B------:R-:W-:Y:S03]  /*4fc0*/  @P4 SHF.R.U32.HI R201, RZ, 0x10, R21 ;  /* 0x00000010ffc94819 */ /* 0x000fe60000011615 */
[----:B------:R-:W-:Y:S02]  /*4fd0*/  @!P1 IMAD.IADD R0, R3, 0x1, -R4 ;  /* 0x0000000103009824 */ /* 0x000fe400078e0a04 */
[----:B------:R-:W-:Y:S02]  /*4fe0*/  @!P1 IMAD.IADD R3, R4, 0x1, -R3 ;  /* 0x0000000104039824 */ /* 0x000fe400078e0a03 */
[----:B------:R-:W-:Y:S02]  /*4ff0*/  @!P1 IMAD R139, R0, R11, R139 ;  /* 0x0000000b008b9224 */ /* 0x000fe400078e028b */
[----:B------:R-:W-:Y:S01]  /*5000*/  @!P1 IMAD R138, R3, R12, R138 ;  /* 0x0000000c038a9224 */ /* 0x000fe200078e028a */
[----:B------:R-:W-:Y:S06]  /*5010*/  @!P0 BRA `(.L_x_83) ;  /* 0x00000000007c8947 */ /* 0x000fec0003800000 */
[----:B------:R-:W1:Y:S01]  /*5020*/  LDCU.64 UR8, c[0x4][0x80] ;  /* 0x01001000ff0877ac */ /* 0x000e620008000a00 */
[----:B------:R-:W-:Y:S01]  /*5030*/  MOV R2, 0x0 ;  /* 0x0000000000027802 */ /* 0x000fe20000000f00 */
[----:B------:R-:W-:Y:S02]  /*5040*/  HFMA2 R12, -RZ, RZ, 0, 5.9604644775390625e-08 ;  /* 0x00000001ff0c7431 */ /* 0x000fe400000001ff */
[----:B------:R-:W-:Y:S01]  /*5050*/  IMAD.MOV.U32 R8, RZ, RZ, 0x70 ;  /* 0x00000070ff087424 */ /* 0x000fe200078e00ff */
[----:B------:R2:W3:Y:S01]  /*5060*/  LDC.64 R14, c[0x4][R2] ;  /* 0x01000000020e7b82 */ /* 0x0004e20000000a00 */
[----:B------:R-:W4:Y:S01]  /*5070*/  LDCU.64 UR6, c[0x4][0x88] ;  /* 0x01001100ff0677ac */ /* 0x000f220008000a00 */
[----:B------:R-:W-:Y:S01]  /*5080*/  IMAD.MOV.U32 R13, RZ, RZ, RZ ;  /* 0x000000ffff0d7224 */ /* 0x000fe200078e00ff */
[----:B------:R-:W2:Y:S01]  /*5090*/  LDCU.64 UR4, c[0x4][0x8] ;  /* 0x01000100ff0477ac */ /* 0x000ea20008000a00 */
[----:B-1----:R-:W-:Y:S01]  /*50a0*/  MOV R5, UR9 ;  /* 0x0000000900057c02 */ /* 0x002fe20008000f00 */
[----:B------:R-:W-:Y:S01]  /*50b0*/  IMAD.U32 R4, RZ, RZ, UR8 ;  /* 0x00000008ff047e24 */ /* 0x000fe2000f8e00ff */
[----:B----4-:R-:W-:Y:S01]  /*50c0*/  MOV R7, UR7 ;  /* 0x0000000700077c02 */ /* 0x010fe20008000f00 */
[----:B------:R-:W-:Y:S01]  /*50d0*/  IMAD.U32 R6, RZ, RZ, UR6 ;  /* 0x00000006ff067e24 */ /* 0x000fe2000f8e00ff */
[----:B--2---:R-:W-:Y:S01]  /*50e0*/  MOV R11, UR5 ;  /* 0x00000005000b7c02 */ /* 0x004fe20008000f00 */
[----:B------:R-:W-:Y:S02]  /*50f0*/  IMAD.U32 R10, RZ, RZ, UR4 ;  /* 0x00000004ff0a7e24 */ /* 0x000fe4000f8e00ff */
[----:B------:R-:W-:Y:S07]  /*5100*/  LEPC R20, `(.L_x_84) ;  /* 0x000000001014794e */ /* 0x000fee0000000000 */
[----:B---3-5:R-:W-:Y:S05]  /*5110*/  CALL.ABS.NOINC R14 ;  /* 0x000000000e007343 */ /* 0x028fea0003c00000 */
.L_x_84:
[----:B------:R-:W1:Y:S01]  /*5120*/  LDCU.64 UR8, c[0x4][0x80] ;  /* 0x01001000ff0877ac */ /* 0x000e620008000a00 */
[----:B------:R-:W2:Y:S01]  /*5130*/  LDC.64 R2, c[0x4][R2] ;  /* 0x0100000002027b82 */ /* 0x000ea20000000a00 */
[----:B------:R-:W-:Y:S02]  /*5140*/  HFMA2 R12, -RZ, RZ, 0, 5.9604644775390625e-08 ;  /* 0x00000001ff0c7431 */ /* 0x000fe400000001ff */
[----:B------:R-:W-:Y:S02]  /*5150*/  IMAD.MOV.U32 R8, RZ, RZ, 0x70 ;  /* 0x00000070ff087424 */ /* 0x000fe400078e00ff */
[----:B------:R-:W-:Y:S01]  /*5160*/  IMAD.MOV.U32 R13, RZ, RZ, RZ ;  /* 0x000000ffff0d7224 */ /* 0x000fe200078e00ff */
[----:B------:R-:W3:Y:S01]  /*5170*/  LDCU.64 UR6, c[0x4][0x88] ;  /* 0x01001100ff0677ac */ /* 0x000ee20008000a00 */
[----:B------:R-:W4:Y:S01]  /*5180*/  LDCU.64 UR4, c[0x4][0x8] ;  /* 0x01000100ff0477ac */ /* 0x000f220008000a00 */
[----:B-1----:R-:W-:Y:S02]  /*5190*/  MOV R4, UR8 ;  /* 0x0000000800047c02 */ /* 0x002fe40008000f00 */
[----:B------:R-:W-:Y:S02]  /*51a0*/  MOV R5, UR9 ;  /* 0x0000000900057c02 */ /* 0x000fe40008000f00 */
[----:B---3--:R-:W-:Y:S01]  /*51b0*/  MOV R7, UR7 ;  /* 0x0000000700077c02 */ /* 0x008fe20008000f00 */
[----:B------:R-:W-:Y:S01]  /*51c0*/  IMAD.U32 R6, RZ, RZ, UR6 ;  /* 0x00000006ff067e24 */ /* 0x000fe2000f8e00ff */
[----:B----4-:R-:W-:Y:S01]  /*51d0*/  MOV R11, UR5 ;  /* 0x00000005000b7c02 */ /* 0x010fe20008000f00 */
[----:B------:R-:W-:Y:S02]  /*51e0*/  IMAD.U32 R10, RZ, RZ, UR4 ;  /* 0x00000004ff0a7e24 */ /* 0x000fe4000f8e00ff */
[----:B------:R-:W-:Y:S07]  /*51f0*/  LEPC R20, `(.L_x_83) ;  /* 0x000000001014794e */ /* 0x000fee0000000000 */
[----:B--2---:R-:W-:Y:S05]  /*5200*/  CALL.ABS.NOINC R2 ;  /* 0x0000000002007343 */ /* 0x004fea0003c00000 */
.L_x_83:
[----:B------:R-:W-:Y:S05]  /*5210*/  BSYNC.RECONVERGENT B6 ;  /* 0x0000000000067941 */ /* 0x000fea0003800200 */
.L_x_82:
[----:B------:R-:W-:Y:S01]  /*5220*/  ISETP.NE.U32.AND P1, PT, R188, RZ, PT ;  /* 0x000000ffbc00720c */ /* 0x000fe20003f25070 */
[----:B------:R-:W1:Y:S01]  /*5230*/  LDCU UR4, c[0x0][0x8c8] ;  /* 0x00011900ff0477ac */ /* 0x000e620008000800 */
[----:B------:R-:W-:Y:S02]  /*5240*/  ISETP.NE.U32.AND P4, PT, R184, RZ, PT ;  /* 0x000000ffb800720c */ /* 0x000fe40003f85070 */
[----:B------:R-:W-:Y:S02]  /*5250*/  ISETP.NE.AND.EX P1, PT, R189, RZ, PT, P1 ;  /* 0x000000ffbd00720c */ /* 0x000fe40003f25310 */
[----:B------:R-:W-:Y:S02]  /*5260*/  ISETP.NE.U32.AND P3, PT, RZ, UR38, PT ;  /* 0x00000026ff007c0c */ /* 0x000fe4000bf65070 */
[----:B------:R-:W-:Y:S02]  /*5270*/  ISETP.NE.U32.AND P2, PT, R188, RZ, PT ;  /* 0x000000ffbc00720c */ /* 0x000fe40003f45070 */
[----:B------:R-:W-:Y:S02]  /*5280*/  ISETP.NE.AND.EX P4, PT, R185, RZ, PT, P4 ;  /* 0x000000ffb900720c */ /* 0x000fe40003f85340 */
[----:B------:R-:W-:Y:S05]  /*5290*/  ISETP.NE.AND.EX P3, PT, RZ, UR39, PT, P3 ;  /* 0x00000027ff007c0c */ /* 0x000fea000bf65330 */
[----:B------:R-:W-:Y:S08]  /*52a0*/  @!P1 BRA `(.L_x_85) ;  /* 0x00000000002c9947 */ /* 0x000ff00003800000 */
[----:B------:R-:W-:Y:S01]  /*52b0*/  ISETP.NE.U32.AND P0, PT, R186, RZ, PT ;  /* 0x000000ffba00720c */ /* 0x000fe20003f05070 */
[----:B------:R-:W-:Y:S03]  /*52c0*/  IMAD.MOV.U32 R192, RZ, RZ, 0x1 ;  /* 0x00000001ffc07424 */ /* 0x000fe600078e00ff */
[----:B------:R-:W-:Y:S11]  /*52d0*/  ISETP.NE.AND.EX P0, PT, R187, RZ, PT, P0 ;  /* 0x000000ffbb00720c */ /* 0x000ff60003f05300 */
[----:B------:R-:W-:Y:S02]  /*52e0*/  @!UPT UIADD3 URZ, UPT, UPT, URZ, URZ, URZ ;  /* 0x000000fffffff290 */ /* 0x000fe4000fffe0ff */
[----:B------:R-:W2:Y:S01]  /*52f0*/  @P0 LDC.64 R2, c[0x0][0x888] ;  /* 0x00022200ff020b82 */ /* 0x000ea20000000a00 */
[----:B------:R-:W-:Y:S04]  /*5300*/  @P0 IMAD R0, R188, UR44, RZ ;  /* 0x0000002cbc000c24 */ /* 0x000fe8000f8e02ff */
[----:B--2---:R-:W-:Y:S04]  /*5310*/  @P0 IMAD.WIDE R2, R0, 0x4, R2 ;  /* 0x0000000400020825 */ /* 0x004fe800078e0202 */
[----:B------:R-:W-:Y:S01]  /*5320*/  HFMA2 R0, -RZ, RZ, 0, 5.9604644775390625e-08 ;  /* 0x00000001ff007431 */ /* 0x000fe200000001ff */
[----:B-----5:R2:W5:Y:S04]  /*5330*/  @P0 LDG.E R143, desc[UR46][R2.64] ;  /* 0x0000002e028f0981 */ /* 0x020568000c1e1900 */
[----:B------:R-:W-:Y:S01]  /*5340*/  @!P0 PRMT R192, R0, 0x7610, R192 ;  /* 0x0000761000c08816 */ /* 0x000fe200000000c0 */
[----:B--2---:R-:W3:Y:S06]  /*5350*/  @!P0 LDC R143, c[0x0][0x880] ;  /* 0x00022000ff8f8b82 */ /* 0x004eec0000000800 */
.L_x_85:
[----:B------:R-:W-:Y:S01]  /*5360*/  ISETP.NE.AND.EX P0, PT, R189, RZ, PT, P2 ;  /* 0x000000ffbd00720c */ /* 0x000fe20003f05320 */
[----:B------:R-:W-:Y:S01]  /*5370*/  @!UPT UIADD3 URZ, UPT, UPT, URZ, URZ, URZ ;  /* 0x000000fffffff290 */ /* 0x000fe2000fffe0ff */
[----:B------:R-:W-:Y:S11]  /*5380*/  @!P4 BRA `(.L_x_86) ;  /* 0x000000000020c947 */ /* 0x000ff60003800000 */
[----:B------:R-:W-:Y:S04]  /*5390*/  ISETP.NE.U32.AND P4, PT, R182, RZ, PT ;  /* 0x000000ffb600720c */ /* 0x000fe80003f85070 */
[----:B------:R-:W-:Y:S11]  /*53a0*/  ISETP.NE.AND.EX P4, PT, R183, RZ, PT, P4 ;  /* 0x000000ffb700720c */ /* 0x000ff60003f85340 */
[----:B------:R-:W-:Y:S02]  /*53b0*/  @!UPT UIADD3 URZ, UPT, UPT, URZ, URZ, URZ ;  /* 0x000000fffffff290 */ /* 0x000fe4000fffe0ff */
[----:B------:R-:W2:Y:S01]  /*53c0*/  @P4 LDC.64 R2, c[0x0][0x8a8] ;  /* 0x00022a00ff024b82 */ /* 0x000ea20000000a00 */
[----:B------:R-:W-:Y:S04]  /*53d0*/  @P4 IMAD R0, R184, UR44, RZ ;  /* 0x0000002cb8004c24 */ /* 0x000fe8000f8e02ff */
[----:B--2---:R-:W-:Y:S05]  /*53e0*/  @P4 IMAD.WIDE R2, R0, 0x4, R2 ;  /* 0x0000000400024825 */ /* 0x004fea00078e0202 */
[----:B-----5:R2:W5:Y:S02]  /*53f0*/  @P4 LDG.E R141, desc[UR46][R2.64] ;  /* 0x0000002e028d4981 */ /* 0x020564000c1e1900 */
[----:B--2---:R-:W4:Y:S02]  /*5400*/  @!P4 LDC R141, c[0x0][0x8a0] ;  /* 0x00022800ff8dcb82 */ /* 0x004f240000000800 */
.L_x_86:
[----:B------:R-:W-:Y:S04]  /*5410*/  PLOP3.LUT P4, PT, PT, PT, PT, 0x8, 0x80 ;  /* 0x000000000080781c */ /* 0x000fe80003f8e170 */
[----:B------:R-:W-:Y:S01]  /*5420*/  P2R R211, PR, RZ, 0x10 ;  /* 0x00000010ffd37803 */ /* 0x000fe20000000000 */
[----:B------:R-:W-:Y:S08]  /*5430*/  @P3 BRA P0, `(.L_x_87) ;  /* 0x0000000000343947 */ /* 0x000ff00000000000 */
[----:B------:R-:W-:Y:S02]  /*5440*/  ISETP.NE.AND.EX P0, PT, R189, RZ, PT, P2 ;  /* 0x000000ffbd00720c */ /* 0x000fe40003f05320 */
[----:B------:R-:W-:Y:S11]  /*5450*/  PLOP3.LUT P2, PT, PT, PT, PT, 0x80, 0x8 ;  /* 0x000000000008781c */ /* 0x000ff60003f4f070 */
[----:B------:R-:W-:Y:S02]  /*5460*/  @P0 LOP3.LUT P3, RZ, R192, 0xff, RZ, 0xc0, !PT ;  /* 0x000000ffc0ff0812 */ /* 0x000fe4000786c0ff */
[----:B------:R-:W-:Y:S02]  /*5470*/  @P0 ISETP.NE.U32.AND P4, PT, RZ, UR38, PT ;  /* 0x00000026ff000c0c */ /* 0x000fe4000bf85070 */
[----:B------:R-:W-:Y:S02]  /*5480*/  @P0 PLOP3.LUT P2, PT, P3, PT, PT, 0x80, 0x8 ;  /* 0x000000000008081c */ /* 0x000fe40001f4f070 */
[C---:B---3-5:R-:W-:Y:S02]  /*5490*/  @P0 FSETP.NEU.AND P3, PT, R143.reuse, RZ, PT ;  /* 0x000000ff8f00020b */ /* 0x068fe40003f6d000 */
[----:B------:R-:W-:Y:S02]  /*54a0*/  @P0 ISETP.NE.AND.EX P4, PT, RZ, UR39, PT, P4 ;  /* 0x00000027ff000c0c */ /* 0x000fe4000bf85340 */
[----:B------:R-:W-:Y:S02]  /*54b0*/  @P0 SEL R0, RZ, 0xffffffff, P3 ;  /* 0xffffffffff000807 */ /* 0x000fe40001800000 */
[----:B------:R-:W-:Y:S05]  /*54c0*/  @!P0 FSETP.EQ.AND P5, PT, R143, RZ, PT ;  /* 0x000000ff8f00820b */ /* 0x000fea0003fa2000 */
[----:B------:R-:W-:Y:S04]  /*54d0*/  @!P2 SEL R0, RZ, 0xffffffff, P4 ;  /* 0xffffffffff00a807 */ /* 0x000fe80002000000 */
[----:B------:R-:W-:Y:S04]  /*54e0*/  @P0 LOP3.LUT R0, R0, 0x1, RZ, 0xc0, !PT ;  /* 0x0000000100000812 */ /* 0x000fe800078ec0ff */
[----:B------:R-:W-:Y:S04]  /*54f0*/  @P0 ISETP.EQ.U32.AND P5, PT, R0, 0x1, PT ;  /* 0x000000010000080c */ /* 0x000fe80003fa2070 */
[----:B------:R-:W-:Y:S09]  /*5500*/  P2R R211, PR, RZ, 0x20 ;  /* 0x00000020ffd37803 */ /* 0x000ff20000000000 */
.L_x_87:
[----:B------:R-:W-:Y:S01]  /*5510*/  ISETP.NE.U32.AND P2, PT, RZ, UR38, PT ;  /* 0x00000026ff007c0c */ /* 0x000fe2000bf45070 */
[----:B------:R-:W-:Y:S01]  /*5520*/  UISETP.NE.U32.AND UP0, UPT, UR42, URZ, UPT ;  /* 0x000000ff2a00728c */ /* 0x000fe2000bf05070 */
[----:B---3-5:R-:W-:Y:S01]  /*5530*/  FSETP.NEU.AND P0, PT, R143, RZ, PT ;  /* 0x000000ff8f00720b */ /* 0x028fe20003f0d000 */
[----:B-1----:R-:W-:Y:S01]  /*5540*/  IMAD.U32 R68, RZ, RZ, UR4 ;  /* 0x00000004ff447e24 */ /* 0x002fe2000f8e00ff */
[----:B------:R-:W-:Y:S01]  /*5550*/  ISETP.NE.AND.EX P2, PT, RZ, UR39, PT, P2 ;  /* 0x00000027ff007c0c */ /* 0x000fe2000bf45320 */
[----:B------:R-:W-:Y:S01]  /*5560*/  UISETP.NE.AND.EX UP0, UPT, UR43, URZ, UPT, UP0 ;  /* 0x000000ff2b00728c */ /* 0x000fe2000bf05300 */
[----:B------:R-:W-:Y:S02]  /*5570*/  SEL R6, RZ, 0xffffffff, P0 ;  /* 0xffffffffff067807 */ /* 0x000fe40000000000 */
[----:B------:R-:W-:Y:S02]  /*5580*/  SEL R3, RZ, 0xffffffff, P2 ;  /* 0xffffffffff037807 */ /* 0x000fe40001000000 */
[----:B------:R-:W-:Y:S02]  /*5590*/  LOP3.LUT P2, R209, R192, 0xff, RZ, 0xc0, !PT ;  /* 0x000000ffc0d17812 */ /* 0x000fe4000784c0ff */
[----:B------:R-:W-:Y:S02]  /*55a0*/  LOP3.LUT R204, R204, 0x1, RZ, 0x3c, !PT ;  /* 0x00000001cccc7812 */ /* 0x000fe400078e3cff */
[----:B------:R-:W-:Y:S01]  /*55b0*/  @P1 SEL R6, R3, R6, !P2 ;  /* 0x0000000603061207 */ /* 0x000fe20005000000 */
[----:B------:R-:W-:Y:S08]  /*55c0*/  BRA.U !UP0, `(.L_x_88) ;  /* 0x00000001084c7547 */ /* 0x000ff0000b800000 */
[----:B------:R-:W-:Y:S01]  /*55d0*/  ISETP.LE.AND P0, PT, R137, UR49, PT ;  /* 0x0000003189007c0c */ /* 0x000fe2000bf03270 */
[----:B------:R-:W-:Y:S02]  /*55e0*/  VIADD R0, R140, UR50 ;  /* 0x000000328c007c36 */ /* 0x000fe40008000000 */
[----:B------:R-:W-:Y:S02]  /*55f0*/  IMAD.U32 R7, RZ, RZ, UR50 ;  /* 0x00000032ff077e24 */ /* 0x000fe4000f8e00ff */
[----:B------:R-:W-:Y:S01]  /*5600*/  IMAD.MOV.U32 R68, RZ, RZ, RZ ;  /* 0x000000ffff447224 */ /* 0x000fe200078e00ff */
[----:B------:R-:W-:Y:S11]  /*5610*/  ISETP.GE.OR P0, PT, R0, UR36, P0 ;  /* 0x0000002400007c0c */ /* 0x000ff60008706670 */
[----:B------:R-:W-:Y:S02]  /*5620*/  @!UPT UIADD3 URZ, UPT, UPT, URZ, URZ, URZ ;  /* 0x000000fffffff290 */ /* 0x000fe4000fffe0ff */
[----:B------:R-:W-:Y:S01]  /*5630*/  @!P0 IADD3 R2, P1, PT, R140, UR50, RZ ;  /* 0x000000328c028c10 */ /* 0x000fe2000ff3e0ff */
[----:B------:R-:W1:Y:S01]  /*5640*/  @!P0 LDC.64 R4, c[0x0][0x8d0] ;  /* 0x00023400ff048b82 */ /* 0x000e620000000a00 */
[----:B------:R-:W-:Y:S02]  /*5650*/  VOTEU.ALL UP0, P0 ;  /* 0x0000000000ff7886 */ /* 0x000fe40000000000 */
[----:B------:R-:W-:Y:S03]  /*5660*/  @!P0 LEA.HI.X.SX32 R3, R7, RZ, 0x1, P1 ;  /* 0x000000ff07038211 */ /* 0x000fe600008f0eff */
[----:B------:R-:W-:Y:S06]  /*5670*/  @!UP0 USHF.R.S32.HI UR4, URZ, 0x1f, UR44 ;  /* 0x0000001fff048899 */ /* 0x000fec000801142c */
[C---:B-1----:R-:W-:Y:S02]  /*5680*/  @!P0 IMAD R8, R4.reuse, UR4, RZ ;  /* 0x0000000404088c24 */ /* 0x042fe4000f8e02ff */
[----:B------:R-:W-:Y:S04]  /*5690*/  @!P0 IMAD.WIDE.U32 R2, R4, UR44, R2 ;  /* 0x0000002c04028c25 */ /* 0x000fe8000f8e0002 */
[----:B------:R-:W-:Y:S01]  /*56a0*/  @!P0 IMAD R8, R5, UR44, R8 ;  /* 0x0000002c05088c24 */ /* 0x000fe2000f8e0208 */
[C---:B------:R-:W-:Y:S04]  /*56b0*/  @!P0 LEA R10, P1, R2.reuse, UR42, 0x1 ;  /* 0x0000002a020a8c11 */ /* 0x040fe8000f8208ff */
[----:B------:R-:W-:Y:S04]  /*56c0*/  @!P0 IADD3 R5, PT, PT, R3, R8, RZ ;  /* 0x0000000803058210 */ /* 0x000fe80007ffe0ff */
[----:B------:R-:W-:Y:S05]  /*56d0*/  @!P0 LEA.HI.X R11, R2, UR43, R5, 0x1, P1 ;  /* 0x0000002b020b8c11 */ /* 0x000fea00088f0c05 */
[----:B------:R-:W2:Y:S02]  /*56e0*/  @!P0 LDG.E.U16 R10, desc[UR46][R10.64] ;  /* 0x0000002e0a0a8981 */ /* 0x000ea4000c1e1500 */
[----:B--2---:R-:W-:Y:S07]  /*56f0*/  @!P0 SHF.L.U32 R68, R10, 0x10, RZ ;  /* 0x000000100a448819 */ /* 0x004fee00000006ff */
.L_x_88:
[----:B------:R-:W-:Y:S01]  /*5700*/  ISETP.NE.AND P2, PT, R211, RZ, PT ;  /* 0x000000ffd300720c */ /* 0x000fe20003f45270 */
[----:B------:R-:W-:Y:S01]  /*5710*/  IMAD.SHL.U32 R219, R197, 0x2, RZ ;  /* 0x00000002c5db7824 */ /* 0x000fe200078e00ff */
[----:B------:R-:W-:Y:S01]  /*5720*/  LEA R147, R181, UR41, 0x3 ;  /* 0x00000029b5937c11 */ /* 0x000fe2000f8e18ff */
[----:B------:R-:W-:Y:S01]  /*5730*/  IMAD.SHL.U32 R221, R205, 0x10, RZ ;  /* 0x00000010cddd7824 */ /* 0x000fe200078e00ff */
[----:B------:R-:W-:Y:S01]  /*5740*/  SHF.L.U32 R0, R203, 0x1f, RZ ;  /* 0x0000001fcb007819 */ /* 0x000fe200000006ff */
[----:B------:R-:W-:Y:S01]  /*5750*/  VIADD R3, R219, UR41 ;  /* 0x00000029db037c36 */ /* 0x000fe20008000000 */
[----:B------:R-:W-:Y:S01]  /*5760*/  LOP3.LUT R6, R6, 0x1, RZ, 0xc0, !PT ;  /* 0x0000000106067812 */ /* 0x000fe200078ec0ff */
[----:B------:R-:W-:Y:S01]  /*5770*/  IMAD.MOV.U32 R224, RZ, RZ, -0x10 ;  /* 0xfffffff0ffe07424 */ /* 0x000fe200078e00ff */
[----:B------:R-:W-:Y:S01]  /*5780*/  BSSY B1, `(.L_x_89) ;  /* 0x0000047000017945 */ /* 0x000fe20003800000 */
[----:B------:R-:W-:Y:S01]  /*5790*/  IMAD.SHL.U32 R222, R206, 0x10, RZ ;  /* 0x00000010cede7824 */ /* 0x000fe200078e00ff */
[----:B------:R-:W-:Y:S01]  /*57a0*/  ISETP.NE.U32.AND P3, PT, R6, 0x1, PT ;  /* 0x000000010600780c */ /* 0x000fe20003f65070 */
[C---:B------:R-:W-:Y:S01]  /*57b0*/  IMAD.IADD R215, R3.reuse, 0x1, R221 ;  /* 0x0000000103d77824 */ /* 0x040fe200078e02dd */
[----:B------:R-:W-:Y:S02]  /*57c0*/  CS2R R150, SRZ ;  /* 0x0000000000967805 */ /* 0x000fe4000001ff00 */
[----:B------:R-:W-:Y:S01]  /*57d0*/  @!P2 SHF.L.U32 R2, R204, 0x1f, RZ ;  /* 0x0000001fcc02a819 */ /* 0x000fe200000006ff */
[----:B------:R-:W-:Y:S01]  /*57e0*/  IMAD.IADD R217, R3, 0x1, R222 ;  /* 0x0000000103d97824 */ /* 0x000fe200078e02de */
[----:B------:R-:W-:Y:S01]  /*57f0*/  P2R R225, PR, RZ, 0x8 ;  /* 0x00000008ffe17803 */ /* 0x000fe20000000000 */
[----:B------:R-:W-:Y:S01]  /*5800*/  IMAD.IADD R213, R222, 0x1, R215 ;  /* 0x00000001ded57824 */ /* 0x000fe200078e02d7 */
[----:B------:R-:W1:Y:S01]  /*5810*/  @!P2 SYNCS.PHASECHK.TRANS64.TRYWAIT P0, [UR41+0x30], R2 ;  /* 0x00003002ff00a5a7 */ /* 0x000e620008001129 */
[----:B------:R-:W-:Y:S01]  /*5820*/  ISETP.NE.U32.AND P3, PT, R198, 0x1, PT ;  /* 0x00000001c600780c */ /* 0x000fe20003f65070 */
[----:B------:R-:W-:Y:S01]  /*5830*/  IMAD.MOV.U32 R223, RZ, RZ, 0x1 ;  /* 0x00000001ffdf7424 */ /* 0x000fe200078e00ff */
[----:B------:R-:W-:Y:S01]  /*5840*/  CS2R R148, SRZ ;  /* 0x0000000000947805 */ /* 0x000fe2000001ff00 */
[----:B------:R-:W-:Y:S01]  /*5850*/  IMAD R146, R181, 0x100, R144 ;  /* 0x00000100b5927824 */ /* 0x000fe200078e0290 */
[----:B------:R-:W-:Y:S01]  /*5860*/  SEL R224, R224, 0x10, !P3 ;  /* 0x00000010e0e07807 */ /* 0x000fe20005800000 */
[----:B------:R-:W-:Y:S01]  /*5870*/  IMAD.MOV.U32 R220, RZ, RZ, RZ ;  /* 0x000000ffffdc7224 */ /* 0x000fe200078e00ff */
[----:B------:R-:W-:Y:S02]  /*5880*/  CS2R R154, SRZ ;  /* 0x00000000009a7805 */ /* 0x000fe4000001ff00 */
[----:B------:R-:W-:Y:S02]  /*5890*/  CS2R R152, SRZ ;  /* 0x0000000000987805 */ /* 0x000fe4000001ff00 */
[----:B------:R-:W-:Y:S02]  /*58a0*/  CS2R R158, SRZ ;  /* 0x00000000009e7805 */ /* 0x000fe4000001ff00 */
[----:B------:R-:W-:Y:S02]  /*58b0*/  CS2R R156, SRZ ;  /* 0x00000000009c7805 */ /* 0x000fe4000001ff00 */
[----:B------:R-:W-:Y:S02]  /*58c0*/  CS2R R162, SRZ ;  /* 0x0000000000a27805 */ /* 0x000fe4000001ff00 */
[----:B------:R-:W-:Y:S02]  /*58d0*/  CS2R R160, SRZ ;  /* 0x0000000000a07805 */ /* 0x000fe4000001ff00 */
[----:B------:R-:W-:Y:S02]  /*58e0*/  CS2R R166, SRZ ;  /* 0x0000000000a67805 */ /* 0x000fe4000001ff00 */
[----:B------:R-:W-:Y:S02]  /*58f0*/  CS2R R164, SRZ ;  /* 0x0000000000a47805 */ /* 0x000fe4000001ff00 */
[----:B------:R-:W-:Y:S01]  /*5900*/  CS2R R170, SRZ ;  /* 0x0000000000aa7805 */ /* 0x000fe2000001ff00 */
[----:B------:R2:W3:Y:S01]  /*5910*/  SYNCS.PHASECHK.TRANS64.TRYWAIT P1, [R147+URZ+0xa0], R0 ;  /* 0x0000a000930075a7 */ /* 0x0004e200080211ff */
[----:B------:R-:W-:Y:S01]  /*5920*/  IMAD.IADD R218, R3, 0x1, R224 ;  /* 0x0000000103da7824 */ /* 0x000fe200078e02e0 */
[----:B------:R-:W-:Y:S01]  /*5930*/  CS2R R168, SRZ ;  /* 0x0000000000a87805 */ /* 0x000fe2000001ff00 */
[C---:B------:R-:W-:Y:S01]  /*5940*/  IMAD.IADD R216, R224.reuse, 0x1, R217 ;  /* 0x00000001e0d87824 */ /* 0x040fe200078e02d9 */
[----:B------:R-:W-:Y:S01]  /*5950*/  CS2R R174, SRZ ;  /* 0x0000000000ae7805 */ /* 0x000fe2000001ff00 */
[C---:B------:R-:W-:Y:S01]  /*5960*/  IMAD.IADD R214, R224.reuse, 0x1, R215 ;  /* 0x00000001e0d67824 */ /* 0x040fe200078e02d7 */
[----:B------:R-:W-:Y:S02]  /*5970*/  CS2R R172, SRZ ;  /* 0x0000000000ac7805 */ /* 0x000fe4000001ff00 */
[----:B------:R-:W-:Y:S02]  /*5980*/  CS2R R178, SRZ ;  /* 0x0000000000b27805 */ /* 0x000fe4000001ff00 */
[----:B------:R-:W-:Y:S01]  /*5990*/  CS2R R176, SRZ ;  /* 0x0000000000b07805 */ /* 0x000fe2000001ff00 */
[----:B------:R-:W-:Y:S01]  /*59a0*/  IMAD.IADD R212, R224, 0x1, R213 ;  /* 0x00000001e0d47824 */ /* 0x000fe200078e02d5 */
[----:B-1----:R-:W-:Y:S01]  /*59b0*/  @!P2 SEL R223, RZ, 0x1, !P0 ;  /* 0x00000001ffdfa807 */ /* 0x002fe20004000000 */
[----:B--2---:R-:W-:Y:S06]  /*59c0*/  @P2 BRA `(.L_x_90) ;  /* 0x0000000000882947 */ /* 0x004fec0003800000 */
[----:B------:R-:W-:Y:S01]  /*59d0*/  IMAD.MOV.U32 R151, RZ, RZ, RZ ;  /* 0x000000ffff977224 */ /* 0x000fe200078e00ff */
[----:B------:R-:W-:Y:S01]  /*59e0*/  ISETP.NE.AND P0, PT, R223, RZ, PT ;  /* 0x000000ffdf00720c */ /* 0x000fe20003f05270 */
[----:B------:R-:W-:Y:S01]  /*59f0*/  BSSY B0, `(.L_x_91) ;  /* 0x0000014000007945 */ /* 0x000fe20003800000 */
        /* <DEDUP_REMOVED lines=15> */
[----:B------:R-:W-:Y:S06]  /*5af0*/  @P0 BRA `(.L_x_92) ;  /* 0x00000000000c0947 */ /* 0x000fec0003800000 */
[----:B------:R-:W-:Y:S04]  /*5b00*/  SHF.L.U32 R3, R204, 0x1f, RZ ;  /* 0x0000001fcc037819 */ /* 0x000fe800000006ff */
[----:B------:R-:W1:Y:S02]  /*5b10*/  SYNCS.PHASECHK.TRANS64.TRYWAIT P0, [UR41+0x30], R3 ;  /* 0x00003003ff0075a7 */ /* 0x000e640008001129 */
[----:B-1----:R-:W-:Y:S05]  /*5b20*/  @!P0 BRA `(.L_x_93) ;  /* 0x0000005800dc8947 */ /* 0x002fea0003800000 */
.L_x_92:
[----:B------:R-:W-:Y:S05]  /*5b30*/  BSYNC B0 ;  /* 0x0000000000007941 */ /* 0x000fea0003800000 */
.L_x_91:
[----:B------:R-:W-:Y:S01]  /*5b40*/  ISETP.NE.AND P0, PT, R225, RZ, PT ;  /* 0x000000ffe100720c */ /* 0x000fe20003f05270 */
[----:B------:R-:W-:Y:S11]  /*5b50*/  HFMA2 R220, -RZ, RZ, 0, 5.9604644775390625e-08 ;  /* 0x00000001ffdc7431 */ /* 0x000ff600000001ff */
[----:B------:R-:W-:Y:S01]  /*5b60*/  @!UPT UIADD3 URZ, UPT, UPT, URZ, URZ, URZ ;  /* 0x000000fffffff290 */ /* 0x000fe2000fffe0ff */
[----:B------:R2:W1:Y:S04]  /*5b70*/  @P0 LDS.128 R176, [R219+UR41+0x400] ;  /* 0x00040029dbb00984 */ /* 0x0004680008000c00 */
[----:B------:R2:W1:Y:S04]  /*5b80*/  @P0 LDS.128 R172, [R218+0x400] ;  /* 0x00040000daac0984 */ /* 0x0004680000000c00 */
[----:B------:R2:W1:Y:S04]  /*5b90*/  @P0 LDS.128 R168, [R217+0x400] ;  /* 0x00040000d9a80984 */ /* 0x0004680000000c00 */
[----:B------:R2:W1:Y:S04]  /*5ba0*/  @P0 LDS.128 R164, [R216+0x400] ;  /* 0x00040000d8a40984 */ /* 0x0004680000000c00 */
[----:B------:R2:W1:Y:S04]  /*5bb0*/  @P0 LDS.128 R160, [R215+0x400] ;  /* 0x00040000d7a00984 */ /* 0x0004680000000c00 */
[----:B------:R2:W1:Y:S04]  /*5bc0*/  @P0 LDS.128 R156, [R214+0x400] ;  /* 0x00040000d69c0984 */ /* 0x0004680000000c00 */
[----:B------:R2:W1:Y:S04]  /*5bd0*/  @P0 LDS.128 R152, [R213+0x400] ;  /* 0x00040000d5980984 */ /* 0x0004680000000c00 */
[----:B------:R2:W1:Y:S02]  /*5be0*/  @P0 LDS.128 R148, [R212+0x400] ;  /* 0x00040000d4940984 */ /* 0x0004640000000c00 */
.L_x_90:
[----:B------:R-:W-:Y:S05]  /*5bf0*/  BSYNC B1 ;  /* 0x0000000000017941 */ /* 0x000fea0003800000 */
.L_x_89:
[----:B-1----:R-:W-:Y:S04]  /*5c00*/  SHF.R.U32.HI R2, RZ, 0x15, R146 ;  /* 0x00000015ff027819 */ /* 0x002fe80000011692 */
[----:B------:R-:W-:Y:S01]  /*5c10*/  LOP3.LUT P0, RZ, R2, 0x3, R199, 0x48, !PT ;  /* 0x0000000302ff7812 */ /* 0x000fe200078048c7 */
[----:B------:R-:W-:Y:S01]  /*5c20*/  @!UPT UIADD3 URZ, UPT, UPT, URZ, URZ, URZ ;  /* 0x000000fffffff290 */ /* 0x000fe2000fffe0ff */
[----:B---3--:R-:W-:Y:S11]  /*5c30*/  @P1 BRA `(.L_x_94) ;  /* 0x0000000000081947 */ /* 0x008ff60003800000 */
[----:B------:R-:W1:Y:S02]  /*5c40*/  SYNCS.PHASECHK.TRANS64.TRYWAIT P1, [R147+URZ+0xa0], R0 ;  /* 0x0000a000930075a7 */ /* 0x000e6400080211ff */
[----:B-1----:R-:W-:Y:S05]  /*5c50*/  @!P1 BRA `(.L_x_95) ;  /* 0x0000005800a89947 */ /* 0x002fea0003800000 */
.L_x_94:
[----:B------:R-:W-:Y:S05]  /*5c60*/  @!P0 BRA `(.L_x_96) ;  /* 0x0000000000408947 */ /* 0x000fea0003800000 */
[----:B------:R-:W3:Y:S01]  /*5c70*/  LDCU.64 UR8, c[0x4][0x70] ;  /* 0x01000e00ff0877ac */ /* 0x000ee20008000a00 */
[----:B------:R-:W-:Y:S01]  /*5c80*/  MOV R3, 0x0 ;  /* 0x0000000000037802 */ /* 0x000fe20000000f00 */
[----:B------:R-:W-:Y:S02]  /*5c90*/  HFMA2 R12, -RZ, RZ, 0, 5.9604644775390625e-08 ;  /* 0x00000001ff0c7431 */ /* 0x000fe400000001ff */
[----:B------:R-:W-:Y:S02]  /*5ca0*/  IMAD.MOV.U32 R8, RZ, RZ, 0x192 ;  /* 0x00000192ff087424 */ /* 0x000fe400078e00ff */
[----:B------:R-:W-:Y:S01]  /*5cb0*/  IMAD.MOV.U32 R13, RZ, RZ, RZ ;  /* 0x000000ffff0d7224 */ /* 0x000fe200078e00ff */
[----:B------:R-:W5:Y:S01]  /*5cc0*/  LDCU.64 UR6, c[0x4][0x78] ;  /* 0x01000f00ff0677ac */ /* 0x000f620008000a00 */
[----:B------:R-:W1:Y:S01]  /*5cd0*/  LDC.64 R2, c[0x4][R3] ;  /* 0x0100000003027b82 */ /* 0x000e620000000a00 */
[----:B------:R-:W2:Y:S01]  /*5ce0*/  LDCU.64 UR4, c[0x4][0x10] ;  /* 0x01000200ff0477ac */ /* 0x000ea20008000a00 */
[----:B---3--:R-:W-:Y:S01]  /*5cf0*/  MOV R5, UR9 ;  /* 0x0000000900057c02 */ /* 0x008fe20008000f00 */
[----:B------:R-:W-:Y:S01]  /*5d00*/  IMAD.U32 R4, RZ, RZ, UR8 ;  /* 0x00000008ff047e24 */ /* 0x000fe2000f8e00ff */
[----:B-----5:R-:W-:Y:S01]  /*5d10*/  MOV R7, UR7 ;  /* 0x0000000700077c02 */ /* 0x020fe20008000f00 */
[----:B------:R-:W-:Y:S01]  /*5d20*/  IMAD.U32 R6, RZ, RZ, UR6 ;  /* 0x00000006ff067e24 */ /* 0x000fe2000f8e00ff */
[----:B--2---:R-:W-:Y:S01]  /*5d30*/  MOV R11, UR5 ;  /* 0x00000005000b7c02 */ /* 0x004fe20008000f00 */
[----:B------:R-:W-:Y:S02]  /*5d40*/  IMAD.U32 R10, RZ, RZ, UR4 ;  /* 0x00000004ff0a7e24 */ /* 0x000fe4000f8e00ff */
[----:B------:R-:W-:Y:S07]  /*5d50*/  LEPC R20, `(.L_x_96) ;  /* 0x000000001014794e */ /* 0x000fee0000000000 */
[----:B-1--4-:R-:W-:Y:S05]  /*5d60*/  CALL.ABS.NOINC R2 ;  /* 0x0000000002007343 */ /* 0x012fea0003c00000 */
.L_x_96:
[----:B------:R-:W-:Y:S01]  /*5d70*/  SHF.L.U32 R142, R176, 0x10, RZ ;  /* 0x00000010b08e7819 */ /* 0x000fe200000006ff */
[----:B------:R-:W-:Y:S05]  /*5d80*/  WARPSYNC.ALL ;  /* 0x0000000000007948 */ /* 0x000fea0003800000 */
[----:B------:R-:W-:Y:S01]  /*5d90*/  R2UR UR4, R146 ;  /* 0x00000000920472ca */ /* 0x000fe200000e0000 */
[----:B------:R-:W-:Y:S01]  /*5da0*/  BSSY.RECONVERGENT B0, `(.L_x_97) ;  /* 0x00000fc000007945 */ /* 0x000fe20003800200 */
[----:B------:R-:W-:Y:S02]  /*5db0*/  LOP3.LUT R145, R176, 0xffff0000, RZ, 0xc0, !PT ;  /* 0xffff0000b0917812 */ /* 0x000fe400078ec0ff */
[----:B------:R-:W-:Y:S09]  /*5dc0*/  ISETP.NE.AND P0, PT, R207, RZ, PT ;  /* 0x000000ffcf00720c */ /* 0x000ff20003f05270 */
[----:B------:R-:W1:Y:S02]  /*5dd0*/  LDTM.x64 R4, tmem[UR4] ;  /* 0x00000004000479ee */ /* 0x000e640008340000 */
[--C-:B-1--4-:R-:W-:Y:S01]  /*5de0*/  FFMA R0, R141, R4, R68.reuse ;  /* 0x000000048d007223 */ /* 0x112fe20000000044 */
[----:B------:R-:W-:Y:S01]  /*5df0*/  SHF.L.U32 R4, R177, 0x10, RZ ;  /* 0x00000010b1047819 */ /* 0x000fe200000006ff */
[C-C-:B------:R-:W-:Y:S01]  /*5e00*/  FFMA R2, R141.reuse, R5, R68.reuse ;  /* 0x000000058d027223 */ /* 0x140fe20000000044 */
[----:B------:R-:W-:Y:S01]  /*5e10*/  SHF.L.U32 R5, R178, 0x10, RZ ;  /* 0x00000010b2057819 */ /* 0x000fe200000006ff */
[--C-:B------:R-:W-:Y:S01]  /*5e20*/  FFMA R3, R141, R6, R68.reuse ;  /* 0x000000068d037223 */ /* 0x100fe20000000044 */
[----:B------:R-:W-:Y:S01]  /*5e30*/  LOP3.LUT R6, R177, 0xffff0000, RZ, 0xc0, !PT ;  /* 0xffff0000b1067812 */ /* 0x000fe200078ec0ff */
[C-C-:B------:R-:W-:Y:S01]  /*5e40*/  FFMA R69, R141.reuse, R7, R68.reuse ;  /* 0x000000078d457223 */ /* 0x140fe20000000044 */
[----:B------:R-:W-:Y:S01]  /*5e50*/  SHF.L.U32 R7, R172, 0x10, RZ ;  /* 0x00000010ac077819 */ /* 0x000fe200000006ff */
[--C-:B------:R-:W-:Y:S01]  /*5e60*/  FFMA R70, R141, R8, R68.reuse ;  /* 0x000000088d467223 */ /* 0x100fe20000000044 */
[----:B------:R-:W-:Y:S01]  /*5e70*/  LOP3.LUT R8, R175, 0xffff0000, RZ, 0xc0, !PT ;  /* 0xffff0000af087812 */ /* 0x000fe200078ec0ff */
[C-C-:B------:R-:W-:Y:S01]  /*5e80*/  FFMA R71, R141.reuse, R9, R68.reuse ;  /* 0x000000098d477223 */ /* 0x140fe20000000044 */
        /* <DEDUP_REMOVED lines=57> */
[----:B------:R-:W-:Y:S01]  /*6220*/  FFMA R129, R141, R67, R68 ;  /* 0x000000438d817223 */ /* 0x000fe20000000044 */
[C---:B------:R-:W-:Y:S01]  /*6230*/  FFMA R0, R143.reuse, R142, R0 ;  /* 0x0000008e8f007223 */ /* 0x040fe20000000000 */
[C---:B------:R-:W-:Y:S01]  /*6240*/  FFMA R2, R143.reuse, R145, R2 ;  /* 0x000000918f027223 */ /* 0x040fe20000000002 */
[C---:B------:R-:W-:Y:S01]  /*6250*/  FFMA R3, R143.reuse, R4, R3 ;  /* 0x000000048f037223 */ /* 0x040fe20000000003 */
[----:B------:R-:W-:Y:S01]  /*6260*/  LOP3.LUT R4, R178, 0xffff0000, RZ, 0xc0, !PT ;  /* 0xffff0000b2047812 */ /* 0x000fe200078ec0ff */
[----:B------:R-:W-:Y:S01]  /*6270*/  FFMA R69, R143, R6, R69 ;  /* 0x000000068f457223 */ /* 0x000fe20000000045 */
[----:B------:R-:W-:Y:S01]  /*6280*/  LOP3.LUT R6, R179, 0xffff0000, RZ, 0xc0, !PT ;  /* 0xffff0000b3067812 */ /* 0x000fe200078ec0ff */
[----:B------:R-:W-:Y:S01]  /*6290*/  FFMA R70, R143, R5, R70 ;  /* 0x000000058f467223 */ /* 0x000fe20000000046 */
[----:B------:R-:W-:Y:S01]  /*62a0*/  SHF.L.U32 R5, R179, 0x10, RZ ;  /* 0x00000010b3057819 */ /* 0x000fe200000006ff */
[C---:B------:R-:W-:Y:S01]  /*62b0*/  FFMA R71, R143.reuse, R4, R71 ;  /* 0x000000048f477223 */ /* 0x040fe20000000047 */
[----:B------:R-:W-:Y:S02]  /*62c0*/  LOP3.LUT R4, R172, 0xffff0000, RZ, 0xc0, !PT ;  /* 0xffff0000ac047812 */ /* 0x000fe400078ec0ff */
[----:B------:R-:W-:Y:S01]  /*62d0*/  F2FP.RELU.BF16.F32.PACK_AB R228, R2, R0 ;  /* 0x0000000002e4723e */ /* 0x000fe200000018ff */
[----:B------:R-:W-:Y:S01]  /*62e0*/  FFMA R72, R143, R5, R72 ;  /* 0x000000058f487223 */ /* 0x000fe20000000048 */
[----:B------:R-:W-:Y:S01]  /*62f0*/  SHF.L.U32 R5, R173, 0x10, RZ ;  /* 0x00000010ad057819 */ /* 0x000fe200000006ff */
[C---:B------:R-:W-:Y:S01]  /*6300*/  FFMA R73, R143.reuse, R6, R73 ;  /* 0x000000068f497223 */ /* 0x040fe20000000049 */
[C---:B------:R-:W-:Y:S01]  /*6310*/  LOP3.LUT R6, R174.reuse, 0xffff0000, RZ, 0xc0, !PT ;  /* 0xffff0000ae067812 */ /* 0x040fe200078ec0ff */
[----:B------:R-:W-:Y:S01]  /*6320*/  FFMA R74, R143, R7, R74 ;  /* 0x000000078f4a7223 */ /* 0x000fe2000000004a */
[----:B------:R-:W-:Y:S01]  /*6330*/  SHF.L.U32 R7, R175, 0x10, RZ ;  /* 0x00000010af077819 */ /* 0x000fe200000006ff */
[----:B------:R-:W-:Y:S01]  /*6340*/  FFMA R75, R143, R4, R75 ;  /* 0x000000048f4b7223 */ /* 0x000fe2000000004b */
[----:B------:R-:W-:Y:S01]  /*6350*/  LOP3.LUT R4, R173, 0xffff0000, RZ, 0xc0, !PT ;  /* 0xffff0000ad047812 */ /* 0x000fe200078ec0ff */
[----:B------:R-:W-:Y:S01]  /*6360*/  FFMA R76, R143, R5, R76 ;  /* 0x000000058f4c7223 */ /* 0x000fe2000000004c */
[----:B------:R-:W-:Y:S02]  /*6370*/  SHF.L.U32 R5, R174, 0x10, RZ ;  /* 0x00000010ae057819 */ /* 0x000fe400000006ff */
[----:B------:R-:W-:Y:S01]  /*6380*/  F2FP.RELU.BF16.F32.PACK_AB R229, R69, R3 ;  /* 0x0000000345e5723e */ /* 0x000fe200000018ff */
[C---:B------:R-:W-:Y:S01]  /*6390*/  FFMA R77, R143.reuse, R4, R77 ;  /* 0x000000048f4d7223 */ /* 0x040fe2000000004d */
[C---:B------:R-:W-:Y:S01]  /*63a0*/  SHF.L.U32 R4, R168.reuse, 0x10, RZ ;  /* 0x00000010a8047819 */ /* 0x040fe200000006ff */
[----:B------:R-:W-:Y:S01]  /*63b0*/  FFMA R78, R143, R5, R78 ;  /* 0x000000058f4e7223 */ /* 0x000fe2000000004e */
[----:B------:R-:W-:Y:S01]  /*63c0*/  SHF.L.U32 R5, R169, 0x10, RZ ;  /* 0x00000010a9057819 */ /* 0x000fe200000006ff */
[C---:B------:R-:W-:Y:S01]  /*63d0*/  FFMA R79, R143.reuse, R6, R79 ;  /* 0x000000068f4f7223 */ /* 0x040fe2000000004f */
[----:B------:R-:W-:Y:S01]  /*63e0*/  LOP3.LUT R6, R168, 0xffff0000, RZ, 0xc0, !PT ;  /* 0xffff0000a8067812 */ /* 0x000fe200078ec0ff */
[----:B------:R-:W-:Y:S01]  /*63f0*/  FFMA R80, R143, R7, R80 ;  /* 0x000000078f507223 */ /* 0x000fe20000000050 */
[----:B------:R-:W-:Y:S01]  /*6400*/  SHF.L.U32 R7, R171, 0x10, RZ ;  /* 0x00000010ab077819 */ /* 0x000fe200000006ff */
[----:B------:R-:W-:Y:S01]  /*6410*/  FFMA R81, R143, R8, R81 ;  /* 0x000000088f517223 */ /* 0x000fe20000000051 */
[----:B------:R-:W-:Y:S01]  /*6420*/  LOP3.LUT R8, R171, 0xffff0000, RZ, 0xc0, !PT ;  /* 0xffff0000ab087812 */ /* 0x000fe200078ec0ff */
[----:B------:R-:W-:Y:S01]  /*6430*/  FFMA R82, R143, R4, R82 ;  /* 0x000000048f527223 */ /* 0x000fe20000000052 */
[----:B------:R-:W-:Y:S01]  /*6440*/  LOP3.LUT R4, R169, 0xffff0000, RZ, 0xc0, !PT ;  /* 0xffff0000a9047812 */ /* 0x000fe200078ec0ff */
[C---:B------:R-:W-:Y:S01]  /*6450*/  FFMA R83, R143.reuse, R6, R83 ;  /* 0x000000068f537223 */ /* 0x040fe20000000053 */
[C---:B------:R-:W-:Y:S01]  /*6460*/  LOP3.LUT R6, R170.reuse, 0xffff0000, RZ, 0xc0, !PT ;  /* 0xffff0000aa067812 */ /* 0x040fe200078ec0ff */
[C---:B------:R-:W-:Y:S01]  /*6470*/  FFMA R84, R143.reuse, R5, R84 ;  /* 0x000000058f547223 */ /* 0x040fe20000000054 */
[----:B------:R-:W-:Y:S01]  /*6480*/  SHF.L.U32 R5, R170, 0x10, RZ ;  /* 0x00000010aa057819 */ /* 0x000fe200000006ff */
[----:B------:R-:W-:Y:S01]  /*6490*/  FFMA R85, R143, R4, R85 ;  /* 0x000000048f557223 */ /* 0x000fe20000000055 */
[C---:B------:R-:W-:Y:S02]  /*64a0*/  SHF.L.U32 R4, R164.reuse, 0x10, RZ ;  /* 0x00000010a4047819 */ /* 0x040fe400000006ff */
[----:B------:R-:W-:Y:S01]  /*64b0*/  F2FP.RELU.BF16.F32.PACK_AB R230, R71, R70 ;  /* 0x0000004647e6723e */ /* 0x000fe200000018ff */
[----:B------:R-:W-:Y:S01]  /*64c0*/  FFMA R86, R143, R5, R86 ;  /* 0x000000058f567223 */ /* 0x000fe20000000056 */
[----:B------:R-:W-:Y:S01]  /*64d0*/  SHF.L.U32 R5, R165, 0x10, RZ ;  /* 0x00000010a5057819 */ /* 0x000fe200000006ff */
[C---:B------:R-:W-:Y:S01]  /*64e0*/  FFMA R87, R143.reuse, R6, R87 ;  /* 0x000000068f577223 */ /* 0x040fe20000000057 */
[----:B------:R-:W-:Y:S01]  /*64f0*/  LOP3.LUT R6, R164, 0xffff0000, RZ, 0xc0, !PT ;  /* 0xffff0000a4067812 */ /* 0x000fe200078ec0ff */
[----:B------:R-:W-:Y:S01]  /*6500*/  FFMA R88, R143, R7, R88 ;  /* 0x000000078f587223 */ /* 0x000fe20000000058 */
[----:B------:R-:W-:Y:S01]  /*6510*/  SHF.L.U32 R7, R167, 0x10, RZ ;  /* 0x00000010a7077819 */ /* 0x000fe200000006ff */
[----:B------:R-:W-:Y:S01]  /*6520*/  FFMA R89, R143, R8, R89 ;  /* 0x000000088f597223 */ /* 0x000fe20000000059 */
[----:B------:R-:W-:Y:S01]  /*6530*/  F2FP.RELU.BF16.F32.PACK_AB R231, R73, R72 ;  /* 0x0000004849e7723e */ /* 0x000fe200000018ff */
[----:B------:R-:W-:Y:S01]  /*6540*/  FFMA R90, R143, R4, R90 ;  /* 0x000000048f5a7223 */ /* 0x000fe2000000005a */
[----:B------:R-:W-:Y:S01]  /*6550*/  LOP3.LUT R4, R165, 0xffff0000, RZ, 0xc0, !PT ;  /* 0xffff0000a5047812 */ /* 0x000fe200078ec0ff */
[----:B------:R-:W-:Y:S01]  /*6560*/  FFMA R91, R143, R6, R91 ;  /* 0x000000068f5b7223 */ /* 0x000fe2000000005b */
[----:B------:R-:W-:Y:S01]  /*6570*/  LOP3.LUT R6, R167, 0xffff0000, RZ, 0xc0, !PT ;  /* 0xffff0000a7067812 */ /* 0x000fe200078ec0ff */
[C---:B------:R-:W-:Y:S01]  /*6580*/  FFMA R92, R143.reuse, R5, R92 ;  /* 0x000000058f5c7223 */ /* 0x040fe2000000005c */
[C---:B------:R-:W-:Y:S01]  /*6590*/  SHF.L.U32 R5, R166.reuse, 0x10, RZ ;  /* 0x00000010a6057819 */ /* 0x040fe200000006ff */
[----:B------:R-:W-:Y:S01]  /*65a0*/  FFMA R93, R143, R4, R93 ;  /* 0x000000048f5d7223 */ /* 0x000fe2000000005d */
[----:B------:R-:W-:Y:S01]  /*65b0*/  LOP3.LUT R4, R166, 0xffff0000, RZ, 0xc0, !PT ;  /* 0xffff0000a6047812 */ /* 0x000fe200078ec0ff */
[----:B------:R1:W-:Y:S01]  /*65c0*/  STS.128 [R219+UR41+0x400], R228 ;  /* 0x000400e4db007988 */ /* 0x0003e20008000c29 */
[----:B------:R-:W-:Y:S01]  /*65d0*/  F2FP.RELU.BF16.F32.PACK_AB R232, R75, R74 ;  /* 0x0000004a4be8723e */ /* 0x000fe200000018ff */
[----:B------:R-:W-:Y:S01]  /*65e0*/  FFMA R94, R143, R5, R94 ;  /* 0x000000058f5e7223 */ /* 0x000fe2000000005e */
[----:B------:R-:W-:Y:S01]  /*65f0*/  SHF.L.U32 R5, R161, 0x10, RZ ;  /* 0x00000010a1057819 */ /* 0x000fe200000006ff */
[C---:B------:R-:W-:Y:S01]  /*6600*/  FFMA R95, R143.reuse, R4, R95 ;  /* 0x000000048f5f7223 */ /* 0x040fe2000000005f */
[C---:B------:R-:W-:Y:S01]  /*6610*/  SHF.L.U32 R4, R160.reuse, 0x10, RZ ;  /* 0x00000010a0047819 */ /* 0x040fe200000006ff */
[----:B------:R-:W-:Y:S01]  /*6620*/  FFMA R96, R143, R7, R96 ;  /* 0x000000078f607223 */ /* 0x000fe20000000060 */
[----:B------:R-:W-:Y:S01]  /*6630*/  F2FP.RELU.BF16.F32.PACK_AB R233, R77, R76 ;  /* 0x0000004c4de9723e */ /* 0x000fe200000018ff */
[C---:B------:R-:W-:Y:S01]  /*6640*/  FFMA R97, R143.reuse, R6, R97 ;  /* 0x000000068f617223 */ /* 0x040fe20000000061 */
[----:B------:R-:W-:Y:S01]  /*6650*/  LOP3.LUT R6, R160, 0xffff0000, RZ, 0xc0, !PT ;  /* 0xffff0000a0067812 */ /* 0x000fe200078ec0ff */
[----:B------:R-:W-:Y:S01]  /*6660*/  FFMA R98, R143, R4, R98 ;  /* 0x000000048f627223 */ /* 0x000fe20000000062 */
[----:B------:R-:W-:Y:S02]  /*6670*/  LOP3.LUT R4, R161, 0xffff0000, RZ, 0xc0, !PT ;  /* 0xffff0000a1047812 */ /* 0x000fe400078ec0ff */
[----:B------:R-:W-:Y:S01]  /*6680*/  F2FP.RELU.BF16.F32.PACK_AB R234, R79, R78 ;  /* 0x0000004e4fea723e */ /* 0x000fe200000018ff */
[----:B------:R-:W-:Y:S01]  /*6690*/  FFMA R99, R143, R6, R99 ;  /* 0x000000068f637223 */ /* 0x000fe20000000063 */
[----:B------:R-:W-:Y:S01]  /*66a0*/  F2FP.RELU.BF16.F32.PACK_AB R235, R81, R80 ;  /* 0x0000005051eb723e */ /* 0x000fe200000018ff */
[C---:B------:R-:W-:Y:S01]  /*66b0*/  FFMA R100, R143.reuse, R5, R100 ;  /* 0x000000058f647223 */ /* 0x040fe20000000064 */
[C---:B------:R-:W-:Y:S01]  /*66c0*/  SHF.L.U32 R5, R162.reuse, 0x10, RZ ;  /* 0x00000010a2057819 */ /* 0x040fe200000006ff */
[----:B------:R-:W-:Y:S01]  /*66d0*/  FFMA R101, R143, R4, R101 ;  /* 0x000000048f657223 */ /* 0x000fe20000000065 */
[----:B------:R-:W-:Y:S01]  /*66e0*/  LOP3.LUT R6, R162, 0xffff0000, RZ, 0xc0, !PT ;  /* 0xffff0000a2067812 */ /* 0x000fe200078ec0ff */
[----:B------:R3:W-:Y:S01]  /*66f0*/  STS.128 [R218+0x400], R232 ;  /* 0x000400e8da007388 */ /* 0x0007e20000000c00 */
[----:B------:R-:W-:Y:S01]  /*6700*/  SHF.L.U32 R7, R163, 0x10, RZ ;  /* 0x00000010a3077819 */ /* 0x000fe200000006ff */
[----:B------:R-:W-:Y:S01]  /*6710*/  FFMA R102, R143, R5, R102 ;  /* 0x000000058f667223 */ /* 0x000fe20000000066 */
[----:B------:R-:W-:Y:S01]  /*6720*/  LOP3.LUT R4, R163, 0xffff0000, RZ, 0xc0, !PT ;  /* 0xffff0000a3047812 */ /* 0x000fe200078ec0ff */
[C---:B------:R-:W-:Y:S01]  /*6730*/  FFMA R103, R143.reuse, R6, R103 ;  /* 0x000000068f677223 */ /* 0x040fe20000000067 */
[C---:B------:R-:W-:Y:S01]  /*6740*/  SHF.L.U32 R5, R156.reuse, 0x10, RZ ;  /* 0x000000109c057819 */ /* 0x040fe200000006ff */
[----:B------:R-:W-:Y:S01]  /*6750*/  FFMA R104, R143, R7, R104 ;  /* 0x000000078f687223 */ /* 0x000fe20000000068 */
[----:B------:R-:W-:Y:S01]  /*6760*/  F2FP.RELU.BF16.F32.PACK_AB R236, R83, R82 ;  /* 0x0000005253ec723e */ /* 0x000fe200000018ff */
[----:B------:R-:W-:Y:S01]  /*6770*/  FFMA R105, R143, R4, R105 ;  /* 0x000000048f697223 */ /* 0x000fe20000000069 */
[----:B------:R-:W-:Y:S01]  /*6780*/  F2FP.RELU.BF16.F32.PACK_AB R237, R85, R84 ;  /* 0x0000005455ed723e */ /* 0x000fe200000018ff */
[----:B------:R-:W-:Y:S01]  /*6790*/  FFMA R106, R143, R5, R106 ;  /* 0x000000058f6a7223 */ /* 0x000fe2000000006a */
[----:B------:R-:W-:Y:S02]  /*67a0*/  F2FP.RELU.BF16.F32.PACK_AB R238, R87, R86 ;  /* 0x0000005657ee723e */ /* 0x000fe400000018ff */
[----:B------:R-:W-:Y:S02]  /*67b0*/  F2FP.RELU.BF16.F32.PACK_AB R239, R89, R88 ;  /* 0x0000005859ef723e */ /* 0x000fe400000018ff */
[----:B------:R-:W-:Y:S02]  /*67c0*/  LOP3.LUT R4, R156, 0xffff0000, RZ, 0xc0, !PT ;  /* 0xffff00009c047812 */ /* 0x000fe400078ec0ff */
[C---:B------:R-:W-:Y:S01]  /*67d0*/  SHF.L.U32 R7, R157.reuse, 0x10, RZ ;  /* 0x000000109d077819 */ /* 0x040fe200000006ff */
[----:B------:R4:W-:Y:S01]  /*67e0*/  STS.128 [R217+0x400], R236 ;  /* 0x000400ecd9007388 */ /* 0x0009e20000000c00 */
[----:B------:R-:W-:Y:S01]  /*67f0*/  LOP3.LUT R6, R157, 0xffff0000, RZ, 0xc0, !PT ;  /* 0xffff00009d067812 */ /* 0x000fe200078ec0ff */
[C---:B------:R-:W-:Y:S01]  /*6800*/  FFMA R107, R143.reuse, R4, R107 ;  /* 0x000000048f6b7223 */ /* 0x040fe2000000006b */
[C---:B------:R-:W-:Y:S01]  /*6810*/  SHF.L.U32 R4, R158.reuse, 0x10, RZ ;  /* 0x000000109e047819 */ /* 0x040fe200000006ff */
[----:B------:R-:W-:Y:S01]  /*6820*/  FFMA R108, R143, R7, R108 ;  /* 0x000000078f6c7223 */ /* 0x000fe2000000006c */
[----:B------:R-:W-:Y:S01]  /*6830*/  SHF.L.U32 R5, R159, 0x10, RZ ;  /* 0x000000109f057819 */ /* 0x000fe200000006ff */
[C---:B------:R-:W-:Y:S01]  /*6840*/  FFMA R109, R143.reuse, R6, R109 ;  /* 0x000000068f6d7223 */ /* 0x040fe2000000006d */
[----:B------:R-:W-:Y:S01]  /*6850*/  LOP3.LUT R6, R158, 0xffff0000, RZ, 0xc0, !PT ;  /* 0xffff00009e067812 */ /* 0x000fe200078ec0ff */
[----:B------:R-:W-:Y:S01]  /*6860*/  FFMA R110, R143, R4, R110 ;  /* 0x000000048f6e7223 */ /* 0x000fe2000000006e */
[----:B------:R-:W-:Y:S02]  /*6870*/  LOP3.LUT R4, R159, 0xffff0000, RZ, 0xc0, !PT ;  /* 0xffff00009f047812 */ /* 0x000fe400078ec0ff */
[----:B------:R-:W-:Y:S01]  /*6880*/  SHF.L.U32 R7, R153, 0x10, RZ ;  /* 0x0000001099077819 */ /* 0x000fe200000006ff */
[C---:B------:R-:W-:Y:S01]  /*6890*/  FFMA R111, R143.reuse, R6, R111 ;  /* 0x000000068f6f7223 */ /* 0x040fe2000000006f */
[C---:B------:R-:W-:Y:S01]  /*68a0*/  LOP3.LUT R6, R152.reuse, 0xffff0000, RZ, 0xc0, !PT ;  /* 0xffff000098067812 */ /* 0x040fe200078ec0ff */
[C---:B------:R-:W-:Y:S01]  /*68b0*/  FFMA R112, R143.reuse, R5, R112 ;  /* 0x000000058f707223 */ /* 0x040fe20000000070 */
[----:B------:R-:W-:Y:S01]  /*68c0*/  SHF.L.U32 R5, R152, 0x10, RZ ;  /* 0x0000001098057819 */ /* 0x000fe200000006ff */
[----:B------:R-:W-:Y:S01]  /*68d0*/  FFMA R113, R143, R4, R113 ;  /* 0x000000048f717223 */ /* 0x000fe20000000071 */
[----:B------:R-:W-:Y:S02]  /*68e0*/  LOP3.LUT R4, R153, 0xffff0000, RZ, 0xc0, !PT ;  /* 0xffff000099047812 */ /* 0x000fe400078ec0ff */
[----:B-1----:R-:W-:Y:S01]  /*68f0*/  F2FP.RELU.BF16.F32.PACK_AB R228, R91, R90 ;  /* 0x0000005a5be4723e */ /* 0x002fe200000018ff */
[----:B------:R-:W-:Y:S01]  /*6900*/  FFMA R114, R143, R5, R114 ;  /* 0x000000058f727223 */ /* 0x000fe20000000072 */
[----:B------:R-:W-:Y:S01]  /*6910*/  F2FP.RELU.BF16.F32.PACK_AB R229, R93, R92 ;  /* 0x0000005c5de5723e */ /* 0x000fe200000018ff */
[----:B------:R-:W-:Y:S01]  /*6920*/  FFMA R115, R143, R6, R115 ;  /* 0x000000068f737223 */ /* 0x000fe20000000073 */
[----:B------:R-:W-:Y:S01]  /*6930*/  F2FP.RELU.BF16.F32.PACK_AB R230, R95, R94 ;  /* 0x0000005e5fe6723e */ /* 0x000fe200000018ff */
[----:B------:R-:W-:Y:S01]  /*6940*/  FFMA R116, R143, R7, R116 ;  /* 0x000000078f747223 */ /* 0x000fe20000000074 */
[----:B------:R-:W-:Y:S01]  /*6950*/  F2FP.RELU.BF16.F32.PACK_AB R231, R97, R96 ;  /* 0x0000006061e7723e */ /* 0x000fe200000018ff */
[----:B------:R-:W-:Y:S01]  /*6960*/  FFMA R117, R143, R4, R117 ;  /* 0x000000048f757223 */ /* 0x000fe20000000075 */
[C---:B------:R-:W-:Y:S02]  /*6970*/  SHF.L.U32 R5, R154.reuse, 0x10, RZ ;  /* 0x000000109a057819 */ /* 0x040fe400000006ff */
[----:B------:R-:W-:Y:S01]  /*6980*/  LOP3.LUT R4, R154, 0xffff0000, RZ, 0xc0, !PT ;  /* 0xffff00009a047812 */ /* 0x000fe200078ec0ff */
[----:B------:R1:W-:Y:S01]  /*6990*/  STS.128 [R216+0x400], R228 ;  /* 0x000400e4d8007388 */ /* 0x0003e20000000c00 */
[----:B------:R-:W-:Y:S01]  /*69a0*/  SHF.L.U32 R7, R155, 0x10, RZ ;  /* 0x000000109b077819 */ /* 0x000fe200000006ff */
[----:B------:R-:W-:Y:S01]  /*69b0*/  FFMA R118, R143, R5, R118 ;  /* 0x000000058f767223 */ /* 0x000fe20000000076 */
[----:B------:R-:W-:Y:S01]  /*69c0*/  LOP3.LUT R6, R155, 0xffff0000, RZ, 0xc0, !PT ;  /* 0xffff00009b067812 */ /* 0x000fe200078ec0ff */
[----:B------:R-:W-:Y:S01]  /*69d0*/  FFMA R119, R143, R4, R119 ;  /* 0x000000048f777223 */ /* 0x000fe20000000077 */
[----:B---3--:R-:W-:Y:S01]  /*69e0*/  F2FP.RELU.BF16.F32.PACK_AB R232, R99, R98 ;  /* 0x0000006263e8723e */ /* 0x008fe200000018ff */
[----:B------:R-:W-:Y:S01]  /*69f0*/  FFMA R120, R143, R7, R120 ;  /* 0x000000078f787223 */ /* 0x000fe20000000078 */
[----:B------:R-:W-:Y:S01]  /*6a00*/  F2FP.RELU.BF16.F32.PACK_AB R233, R101, R100 ;  /* 0x0000006465e9723e */ /* 0x000fe200000018ff */
[----:B------:R-:W-:Y:S01]  /*6a10*/  FFMA R121, R143, R6, R121 ;  /* 0x000000068f797223 */ /* 0x000fe20000000079 */
[----:B------:R-:W-:Y:S02]  /*6a20*/  F2FP.RELU.BF16.F32.PACK_AB R234, R103, R102 ;  /* 0x0000006667ea723e */ /* 0x000fe400000018ff */
[----:B------:R-:W-:Y:S02]  /*6a30*/  F2FP.RELU.BF16.F32.PACK_AB R235, R105, R104 ;  /* 0x0000006869eb723e */ /* 0x000fe400000018ff */
[C---:B------:R-:W-:Y:S02]  /*6a40*/  SHF.L.U32 R4, R148.reuse, 0x10, RZ ;  /* 0x0000001094047819 */ /* 0x040fe400000006ff */
[----:B------:R-:W-:Y:S01]  /*6a50*/  LOP3.LUT R6, R148, 0xffff0000, RZ, 0xc0, !PT ;  /* 0xffff000094067812 */ /* 0x000fe200078ec0ff */
[----:B------:R1:W-:Y:S01]  /*6a60*/  STS.128 [R215+0x400], R232 ;  /* 0x000400e8d7007388 */ /* 0x0003e20000000c00 */
[----:B------:R-:W-:Y:S01]  /*6a70*/  SHF.L.U32 R5, R149, 0x10, RZ ;  /* 0x0000001095057819 */ /* 0x000fe200000006ff */
[----:B------:R-:W-:Y:S01]  /*6a80*/  FFMA R122, R143, R4, R122 ;  /* 0x000000048f7a7223 */ /* 0x000fe2000000007a */
[----:B----4-:R-:W-:Y:S01]  /*6a90*/  F2FP.RELU.BF16.F32.PACK_AB R236, R107, R106 ;  /* 0x0000006a6bec723e */ /* 0x010fe200000018ff */
        /* <DEDUP_REMOVED lines=9> */
[----:B------:R-:W-:Y:S01]  /*6b30*/  FFMA R125, R143, R4, R125 ;  /* 0x000000048f7d7223 */ /* 0x000fe2000000007d */
[----:B------:R-:W-:Y:S01]  /*6b40*/  SHF.L.U32 R7, R151, 0x10, RZ ;  /* 0x0000001097077819 */ /* 0x000fe200000006ff */
[----:B------:R-:W-:Y:S01]  /*6b50*/  FFMA R126, R143, R5, R126 ;  /* 0x000000058f7e7223 */ /* 0x000fe2000000007e */
[----:B------:R-:W-:Y:S01]  /*6b60*/  LOP3.LUT R8, R151, 0xffff0000, RZ, 0xc0, !PT ;  /* 0xffff000097087812 */ /* 0x000fe200078ec0ff */
[----:B------:R-:W-:Y:S01]  /*6b70*/  FFMA R127, R143, R6, R127 ;  /* 0x000000068f7f7223 */ /* 0x000fe2000000007f */
[----:B------:R-:W-:Y:S01]  /*6b80*/  F2FP.RELU.BF16.F32.PACK_AB R240, R115, R114 ;  /* 0x0000007273f0723e */ /* 0x000fe200000018ff */
[----:B------:R-:W-:Y:S01]  /*6b90*/  FFMA R128, R143, R7, R128 ;  /* 0x000000078f807223 */ /* 0x000fe20000000080 */
[----:B------:R-:W-:Y:S01]  /*6ba0*/  F2FP.RELU.BF16.F32.PACK_AB R241, R117, R116 ;  /* 0x0000007475f1723e */ /* 0x000fe200000018ff */
[----:B------:R-:W-:Y:S01]  /*6bb0*/  FFMA R129, R143, R8, R129 ;  /* 0x000000088f817223 */ /* 0x000fe20000000081 */
[----:B------:R-:W-:Y:S02]  /*6bc0*/  F2FP.RELU.BF16.F32.PACK_AB R242, R119, R118 ;  /* 0x0000007677f2723e */ /* 0x000fe400000018ff */
[----:B------:R-:W-:Y:S02]  /*6bd0*/  F2FP.RELU.BF16.F32.PACK_AB R243, R121, R120 ;  /* 0x0000007879f3723e */ /* 0x000fe400000018ff */
[----:B------:R-:W-:Y:S02]  /*6be0*/  F2FP.RELU.BF16.F32.PACK_AB R244, R123, R122 ;  /* 0x0000007a7bf4723e */ /* 0x000fe400000018ff */
[----:B------:R-:W-:Y:S01]  /*6bf0*/  F2FP.RELU.BF16.F32.PACK_AB R245, R125, R124 ;  /* 0x0000007c7df5723e */ /* 0x000fe200000018ff */
[----:B------:R1:W-:Y:S01]  /*6c00*/  STS.128 [R213+0x400], R240 ;  /* 0x000400f0d5007388 */ /* 0x0003e20000000c00 */
[----:B------:R-:W-:Y:S02]  /*6c10*/  F2FP.RELU.BF16.F32.PACK_AB R246, R127, R126 ;  /* 0x0000007e7ff6723e */ /* 0x000fe400000018ff */
[----:B------:R-:W-:Y:S05]  /*6c20*/  F2FP.RELU.BF16.F32.PACK_AB R247, R129, R128 ;  /* 0x0000008081f7723e */ /* 0x000fea00000018ff */
[----:B------:R1:W-:Y:S01]  /*6c30*/  STS.128 [R212+0x400], R244 ;  /* 0x000400f4d4007388 */ /* 0x0003e20000000c00 */
[----:B------:R-:W-:Y:S01]  /*6c40*/  @!PT LDS RZ, [RZ] ;  /* 0x00000000fffff984 */ /* 0x000fe20000000800 */
[----:B------:R-:W-:Y:S01]  /*6c50*/  @!PT LDS RZ, [RZ] ;  /* 0x00000000fffff984 */ /* 0x000fe20000000800 */
[----:B------:R-:W-:Y:S01]  /*6c60*/  @!PT LDS RZ, [RZ] ;  /* 0x00000000fffff984 */ /* 0x000fe20000000800 */
[----:B------:R-:W-:Y:S01]  /*6c70*/  @!PT LDS RZ, [RZ] ;  /* 0x00000000fffff984 */ /* 0x000fe20000000800 */
[----:B------:R3:W-:Y:S07]  /*6c80*/  MEMBAR.ALL.CTA ;  /* 0x0000000000007992 */ /* 0x0007ee0000008000 */
[----:B---3--:R-:W3:Y:S02]  /*6c90*/  FENCE.VIEW.ASYNC.S ;  /* 0x00000000000073c6 */ /* 0x008ee40000000000 */
[----:B---3--:R-:W-:Y:S06]  /*6ca0*/  BAR.SYNC.DEFER_BLOCKING 0x1, 0x80 ;  /* 0x0042000000007b1d */ /* 0x008fec0000010000 */
[----:B------:R-:W-:Y:S05]  /*6cb0*/  @P0 BRA `(.L_x_98) ;  /* 0x0000000000280947 */ /* 0x000fea0003800000 */
[----:B------:R-:W-:Y:S02]  /*6cc0*/  UIADD3 UR4, UPT, UPT, UR41, 0x400, URZ ;  /* 0x0000040029047890 */ /* 0x000fe4000fffe0ff */
[----:B------:R-:W-:Y:S01]  /*6cd0*/  UIADD3 UR6, UP0, UPT, UR54, 0x680, URZ ;  /* 0x0000068036067890 */ /* 0x000fe2000ff1e0ff */
[----:B------:R-:W-:Y:S03]  /*6ce0*/  UMOV UR51, UR44 ;  /* 0x0000002c00337c82 */ /* 0x000fe60008000000 */
[----:B------:R-:W-:Y:S01]  /*6cf0*/  MOV R200, UR4 ;  /* 0x0000000400c87c02 */ /* 0x000fe20008000f00 */
[----:B------:R-:W-:Y:S03]  /*6d00*/  UIADD3.X UR7, UPT, UPT, URZ, UR55, URZ, UP0, !UPT ;  /* 0x00000037ff077290 */ /* 0x000fe600087fe4ff */
[----:B------:R-:W-:Y:S11]  /*6d10*/  R2UR UR48, R200 ;  /* 0x00000000c83072ca */ /* 0x000ff600000e0000 */
[----:B------:R-:W-:Y:S02]  /*6d20*/  @!UPT UIADD3 URZ, UPT, UPT, URZ, URZ, URZ ;  /* 0x000000fffffff290 */ /* 0x000fe4000fffe0ff */
[----:B------:R3:W-:Y:S01]  /*6d30*/  UTMASTG.3D [UR48], [UR6] ;  /* 0x00000030060073b5 */ /* 0x0007e20008010000 */
[----:B------:R0:W-:Y:S01]  /*6d40*/  UTMACMDFLUSH ;  /* 0x00000000000079b7 */ /* 0x0001e20000000000 */
[----:B---3--:R-:W-:Y:S04]  /*6d50*/  DEPBAR.LE SB0, 0x1 ;  /* 0x000080400000791a */ /* 0x008fe80000000000 */
.L_x_98:
[----:B------:R-:W-:Y:S05]  /*6d60*/  BSYNC.RECONVERGENT B0 ;  /* 0x0000000000007941 */ /* 0x000fea0003800200 */
.L_x_97:
[----:B------:R-:W-:Y:S01]  /*6d70*/  BAR.SYNC.DEFER_BLOCKING 0x1, 0x80 ;  /* 0x0042000000007b1d */ /* 0x000fe20000010000 */
[----:B------:R-:W-:Y:S01]  /*6d80*/  ISETP.NE.AND P1, PT, R211, RZ, PT ;  /* 0x000000ffd300720c */ /* 0x000fe20003f25270 */
[----:B------:R-:W-:Y:S01]  /*6d90*/  UISETP.NE.AND UP0, UPT, UR45, URZ, UPT ;  /* 0x000000ff2d00728c */ /* 0x000fe2000bf05270 */
[----:B------:R-:W-:Y:S11]  /*6da0*/  LEA R3, R220, UR41, 0x3 ;  /* 0x00000029dc037c11 */ /* 0x000ff6000f8e18ff */
[----:B------:R-:W-:Y:S01]  /*6db0*/  @!P1 SHF.L.U32 R2, R204, 0x1f, RZ ;  /* 0x0000001fcc029819 */ /* 0x000fe200000006ff */
[----:B------:R-:W-:Y:S06]  /*6dc0*/  BRA.U !UP0, `(.L_x_99) ;  /* 0x0000000108247547 */ /* 0x000fec000b800000 */
[----:B------:R-:W-:Y:S01]  /*6dd0*/  IMAD.U32 R5, RZ, RZ, UR52 ;  /* 0x00000034ff057e24 */ /* 0x000fe2000f8e00ff */
[----:B------:R-:W-:Y:S01]  /*6de0*/  MOV R0, UR37 ;  /* 0x0000002500007c02 */ /* 0x000fe20008000f00 */
[----:B------:R-:W-:Y:S03]  /*6df0*/  UIADD3 UR52, UPT, UPT, UR52, 0x1, URZ ;  /* 0x0000000134347890 */ /* 0x000fe6000fffe0ff */
[----:B------:R-:W-:Y:S01]  /*6e00*/  @!P1 LEA R5, R5, UR41, 0x3 ;  /* 0x0000002905059c11 */ /* 0x000fe2000f8e18ff */
[----:B------:R-:W-:Y:S04]  /*6e10*/  UISETP.NE.AND UP0, UPT, UR52, 0x4, UPT ;  /* 0x000000043400788c */ /* 0x000fe8000bf05270 */
[----:B------:R-:W-:Y:S01]  /*6e20*/  @!P1 VIADD R5, R5, 0x50 ;  /* 0x0000005005059836 */ /* 0x000fe20000000000 */
[----:B------:R-:W-:Y:S04]  /*6e30*/  USEL UR52, UR52, URZ, UP0 ;  /* 0x000000ff34347287 */ /* 0x000fe80008000000 */
[----:B------:R-:W-:Y:S04]  /*6e40*/  @!P1 PRMT R0, R0, 0x654, R5 ;  /* 0x0000065400009816 */ /* 0x000fe80000000005 */
[----:B------:R3:W-:Y:S04]  /*6e50*/  @!P1 SYNCS.ARRIVE.TRANS64.RED.A1T0 RZ, [R0+URZ], RZ ;  /* 0x000000ff00ff99a7 */ /* 0x0007e800081004ff */
.L_x_99:
[----:B------:R-:W4:Y:S01]  /*6e60*/  @!P1 SYNCS.PHASECHK.TRANS64.TRYWAIT P0, [R3+URZ+0x30], R2 ;  /* 0x00003002030095a7 */ /* 0x000f2200080011ff */
[----:B------:R-:W-:Y:S01]  /*6e70*/  BSSY B1, `(.L_x_100) ;  /* 0x000001f000017945 */ /* 0x000fe20003800000 */
[----:B----4-:R-:W-:Y:S03]  /*6e80*/  @!P1 SEL R223, RZ, 0x1, !P0 ;  /* 0x00000001ffdf9807 */ /* 0x010fe60004000000 */
[----:B------:R-:W-:Y:S05]  /*6e90*/  @P1 BRA `(.L_x_101) ;  /* 0x0000000000701947 */ /* 0x000fea0003800000 */
[----:B------:R-:W-:Y:S01]  /*6ea0*/  ISETP.NE.AND P1, PT, R225, RZ, PT ;  /* 0x000000ffe100720c */ /* 0x000fe20003f25270 */
[----:B------:R-:W-:Y:S01]  /*6eb0*/  BSSY B0, `(.L_x_102) ;  /* 0x000000b000007945 */ /* 0x000fe20003800000 */
[----:B------:R-:W-:Y:S11]  /*6ec0*/  ISETP.NE.AND P0, PT, R223, RZ, PT ;  /* 0x000000ffdf00720c */ /* 0x000ff60003f05270 */
[----:B------:R-:W-:Y:S05]  /*6ed0*/  @P1 IMAD R4, R220, 0x4000, R219 ;  /* 0x00004000dc041824 */ /* 0x000fea00078e02db */
[----:B------:R-:W-:Y:S04]  /*6ee0*/  @P1 IADD3 R9, PT, PT, R4, UR41, RZ ;  /* 0x0000002904091c10 */ /* 0x000fe8000fffe0ff */
[----:B------:R-:W-:Y:S01]  /*6ef0*/  @P1 IADD3 R7, PT, PT, R222, R9, RZ ;  /* 0x00000009de071210 */ /* 0x000fe20007ffe0ff */
[--C-:B------:R-:W-:Y:S02]  /*6f00*/  @P1 IMAD.IADD R5, R221, 0x1, R9.reuse ;  /* 0x00000001dd051824 */ /* 0x100fe400078e0209 */
[----:B------:R-:W-:Y:S01]  /*6f10*/  @P1 IMAD.IADD R2, R224, 0x1, R9 ;  /* 0x00000001e0021824 */ /* 0x000fe200078e0209 */
[----:B------:R-:W-:Y:S06]  /*6f20*/  @P0 BRA `(.L_x_103) ;  /* 0x00000000000c0947 */ /* 0x000fec0003800000 */
[----:B---3--:R-:W-:Y:S04]  /*6f30*/  SHF.L.U32 R0, R204, 0x1f, RZ ;  /* 0x0000001fcc007819 */ /* 0x008fe800000006ff */
[----:B------:R-:W3:Y:S02]  /*6f40*/  SYNCS.PHASECHK.TRANS64.TRYWAIT P0, [R3+URZ+0x30], R0 ;  /* 0x00003000030075a7 */ /* 0x000ee400080011ff */
[----:B---3--:R-:W-:Y:S05]  /*6f50*/  @!P0 BRA `(.L_x_104) ;  /* 0x0000004400fc8947 */ /* 0x008fea0003800000 */
.L_x_103:
[----:B------:R-:W-:Y:S05]  /*6f60*/  BSYNC B0 ;  /* 0x0000000000007941 */ /* 0x000fea0003800000 */
.L_x_102:
[----:B------:R-:W-:Y:S01]  /*6f70*/  ISETP.NE.AND P0, PT, R225, RZ, PT ;  /* 0x000000ffe100720c */ /* 0x000fe20003f05270 */
[----:B------:R-:W-:Y:S11]  /*6f80*/  VIADD R220, R220, 0x1 ;  /* 0x00000001dcdc7836 */ /* 0x000ff60000000000 */
[----:B------:R-:W-:Y:S01]  /*6f90*/  @!UPT UIADD3 URZ, UPT, UPT, URZ, URZ, URZ ;  /* 0x000000fffffff290 */ /* 0x000fe2000fffe0ff */
[----:B------:R4:W1:Y:S01]  /*6fa0*/  @P0 LDS.128 R176, [R4+UR41+0x400] ;  /* 0x0004002904b00984 */ /* 0x0008620008000c00 */
[--C-:B---3--:R-:W-:Y:S01]  /*6fb0*/  @P0 IMAD.IADD R3, R222, 0x1, R5.reuse ;  /* 0x00000001de030824 */ /* 0x108fe200078e0205 */
[C---:B------:R-:W-:Y:S01]  /*6fc0*/  @P0 IADD3 R0, PT, PT, R224.reuse, R7, RZ ;  /* 0x00000007e0000210 */ /* 0x040fe20007ffe0ff */
[C---:B------:R-:W-:Y:S01]  /*6fd0*/  @P0 IMAD.IADD R6, R224.reuse, 0x1, R5 ;  /* 0x00000001e0060824 */ /* 0x040fe200078e0205 */
[----:B------:R4:W3:Y:S02]  /*6fe0*/  @P0 LDS.128 R172, [R2+0x400] ;  /* 0x0004000002ac0984 */ /* 0x0008e40000000c00 */
[----:B------:R-:W-:Y:S02]  /*6ff0*/  @P0 IADD3 R8, PT, PT, R224, R3, RZ ;  /* 0x00000003e0080210 */ /* 0x000fe40007ffe0ff */
[----:B------:R4:W1:Y:S04]  /*7000*/  @P0 LDS.128 R168, [R7+0x400] ;  /* 0x0004000007a80984 */ /* 0x0008680000000c00 */
[----:B------:R4:W1:Y:S04]  /*7010*/  @P0 LDS.128 R164, [R0+0x400] ;  /* 0x0004000000a40984 */ /* 0x0008680000000c00 */
[----:B------:R4:W1:Y:S04]  /*7020*/  @P0 LDS.128 R160, [R5+0x400] ;  /* 0x0004000005a00984 */ /* 0x0008680000000c00 */
[----:B------:R4:W1:Y:S04]  /*7030*/  @P0 LDS.128 R156, [R6+0x400] ;  /* 0x00040000069c0984 */ /* 0x0008680000000c00 */
[----:B------:R4:W1:Y:S04]  /*7040*/  @P0 LDS.128 R152, [R3+0x400] ;  /* 0x0004000003980984 */ /* 0x0008680000000c00 */
[----:B------:R4:W1:Y:S02]  /*7050*/  @P0 LDS.128 R148, [R8+0x400] ;  /* 0x0004000008940984 */ /* 0x0008640000000c00 */
.L_x_101:
[----:B------:R-:W-:Y:S05]  /*7060*/  BSYNC B1 ;  /* 0x0000000000017941 */ /* 0x000fea0003800000 */
.L_x_100:
[----:B---34-:R-:W-:Y:S05]  /*7070*/  VIADD R0, R146, 0x40 ;  /* 0x0000004092007836 */ /* 0x018fea0000000000 */
[----:B------:R-:W-:Y:S04]  /*7080*/  SHF.R.U32.HI R0, RZ, 0x15, R0 ;  /* 0x00000015ff007819 */ /* 0x000fe80000011600 */
[----:B------:R-:W-:Y:S11]  /*7090*/  LOP3.LUT P0, RZ, R0, 0x3, R199, 0x48, !PT ;  /* 0x0000000300ff7812 */ /* 0x000ff600078048c7 */
[----:B------:R-:W-:Y:S02]  /*70a0*/  @!UPT UIADD3 URZ, UPT, UPT, URZ, URZ, URZ ;  /* 0x000000fffffff290 */ /* 0x000fe4000fffe0ff */
[----:B------:R-:W-:Y:S05]  /*70b0*/  @!P0 BRA `(.L_x_105) ;  /* 0x0000000000408947 */ /* 0x000fea0003800000 */
[----:B------:R-:W3:Y:S01]  /*70c0*/  LDCU.64 UR8, c[0x4][0x70] ;  /* 0x01000e00ff0877ac */ /* 0x000ee20008000a00 */
[----:B------:R-:W-:Y:S01]  /*70d0*/  MOV R3, 0x0 ;  /* 0x0000000000037802 */ /* 0x000fe20000000f00 */
[----:B------:R-:W-:Y:S02]  /*70e0*/  HFMA2 R12, -RZ, RZ, 0, 5.9604644775390625e-08 ;  /* 0x00000001ff0c7431 */ /* 0x000fe400000001ff */
[----:B------:R-:W-:Y:S02]  /*70f0*/  IMAD.MOV.U32 R8, RZ, RZ, 0x192 ;  /* 0x00000192ff087424 */ /* 0x000fe400078e00ff */
[----:B------:R-:W-:Y:S01]  /*7100*/  IMAD.MOV.U32 R13, RZ, RZ, RZ ;  /* 0x000000ffff0d7224 */ /* 0x000fe200078e00ff */
[----:B------:R-:W4:Y:S01]  /*7110*/  LDCU.64 UR6, c[0x4][0x78] ;  /* 0x01000f00ff0677ac */ /* 0x000f220008000a00 */
[----:B------:R-:W1:Y:S01]  /*7120*/  LDC.64 R2, c[0x4][R3] ;  /* 0x0100000003027b82 */ /* 0x000e620000000a00 */
[----:B------:R-:W5:Y:S01]  /*7130*/  LDCU.64 UR4, c[0x4][0x10] ;  /* 0x01000200ff0477ac */ /* 0x000f620008000a00 */
[----:B---3--:R-:W-:Y:S01]  /*7140*/  MOV R5, UR9 ;  /* 0x0000000900057c02 */ /* 0x008fe20008000f00 */
[----:B------:R-:W-:Y:S01]  /*7150*/  IMAD.U32 R4, RZ, RZ, UR8 ;  /* 0x00000008ff047e24 */ /* 0x000fe2000f8e00ff */
[----:B----4-:R-:W-:Y:S01]  /*7160*/  MOV R7, UR7 ;  /* 0x0000000700077c02 */ /* 0x010fe20008000f00 */
[----:B------:R-:W-:Y:S01]  /*7170*/  IMAD.U32 R6, RZ, RZ, UR6 ;  /* 0x00000006ff067e24 */ /* 0x000fe2000f8e00ff */
[----:B-----5:R-:W-:Y:S01]  /*7180*/  MOV R11, UR5 ;  /* 0x00000005000b7c02 */ /* 0x020fe20008000f00 */
[----:B------:R-:W-:Y:S02]  /*7190*/  IMAD.U32 R10, RZ, RZ, UR4 ;  /* 0x00000004ff0a7e24 */ /* 0x000fe4000f8e00ff */
[----:B------:R-:W-:Y:S07]  /*71a0*/  LEPC R20, `(.L_x_105) ;  /* 0x000000001014794e */ /* 0x000fee0000000000 */
[----:B-12---:R-:W-:Y:S05]  /*71b0*/  CALL.ABS.NOINC R2 ;  /* 0x0000000002007343 */ /* 0x006fea0003c00000 */
.L_x_105:
[----:B------:R-:W-:Y:S01]  /*71c0*/  ISETP.NE.AND P6, PT, R211, RZ, PT ;  /* 0x000000ffd300720c */ /* 0x000fe20003fc5270 */
[----:B------:R-:W-:Y:S05]  /*71d0*/  WARPSYNC.ALL ;  /* 0x0000000000007948 */ /* 0x000fea0003800000 */
[----:B------:R-:W-:Y:S01]  /*71e0*/  R2UR UR4, R146 ;  /* 0x00000000920472ca */ /* 0x000fe200000e0000 */
[----:B------:R-:W-:Y:S01]  /*71f0*/  BSSY.RECONVERGENT B0, `(.L_x_106) ;  /* 0x0000103000007945 */ /* 0x000fe20003800200 */
[----:B------:R-:W-:Y:S02]  /*7200*/  MOV R3, UR52 ;  /* 0x0000003400037c02 */ /* 0x000fe40008000f00 */
[----:B------:R-:W-:Y:S02]  /*7210*/  MOV R226, UR37 ;  /* 0x0000002500e27c02 */ /* 0x000fe40008000f00 */
[C---:B-1----:R-:W-:Y:S02]  /*7220*/  SHF.L.U32 R142, R176.reuse, 0x10, RZ ;  /* 0x00000010b08e7819 */ /* 0x042fe400000006ff */
[----:B------:R-:W-:Y:S02]  /*7230*/  @!P6 LEA R3, R3, UR41, 0x3 ;  /* 0x000000290303ec11 */ /* 0x000fe4000f8e18ff */
[----:B------:R-:W-:Y:S02]  /*7240*/  LOP3.LUT R145, R176, 0xffff0000, RZ, 0xc0, !PT ;  /* 0xffff0000b0917812 */ /* 0x000fe400078ec0ff */
[----:B------:R-:W-:Y:S01]  /*7250*/  @!P6 IADD3 R3, PT, PT, R3, 0x50, RZ ;  /* 0x000000500303e810 */ /* 0x000fe20007ffe0ff */
[----:B------:R-:W1:Y:S01]  /*7260*/  LDTM.x64 R4, tmem[UR4+0x40] ;  /* 0x00004004000479ee */ /* 0x000e620008340000 */
[----:B------:R-:W-:Y:S02]  /*7270*/  ISETP.NE.AND P0, PT, R207, RZ, PT ;  /* 0x000000ffcf00720c */ /* 0x000fe40003f05270 */
[----:B------:R-:W-:Y:S01]  /*7280*/  @!P6 PRMT R226, R226, 0x654, R3 ;  /* 0x00000654e2e2e816 */ /* 0x000fe20000000003 */
[--C-:B-1----:R-:W-:Y:S01]  /*7290*/  FFMA R0, R141, R4, R68.reuse ;  /* 0x000000048d007223 */ /* 0x102fe20000000044 */
[----:B------:R-:W-:Y:S01]  /*72a0*/  SHF.L.U32 R4, R177, 0x10, RZ ;  /* 0x00000010b1047819 */ /* 0x000fe200000006ff */
[C-C-:B------:R-:W-:Y:S01]  /*72b0*/  FFMA R2, R141.reuse, R5, R68.reuse ;  /* 0x000000058d027223 */ /* 0x140fe20000000044 */
[C---:B------:R-:W-:Y:S01]  /*72c0*/  SHF.L.U32 R5, R178.reuse, 0x10, RZ ;  /* 0x00000010b2057819 */ /* 0x040fe200000006ff */
        /* <DEDUP_REMOVED lines=67> */
[C---:B------:R-:W-:Y:S01]  /*7700*/  FFMA R69, R143.reuse, R6, R69 ;  /* 0x000000068f457223 */ /* 0x040fe20000000045 */
[----:B------:R-:W-:Y:S01]  /*7710*/  FFMA R70, R143, R5, R70 ;  /* 0x000000058f467223 */ /* 0x000fe20000000046 */
[----:B------:R-:W-:Y:S02]  /*7720*/  F2FP.RELU.BF16.F32.PACK_AB R228, R2, R0 ;  /* 0x0000000002e4723e */ /* 0x000fe400000018ff */
[----:B------:R-:W-:Y:S01]  /*7730*/  SHF.L.U32 R5, R179, 0x10, RZ ;  /* 0x00000010b3057819 */ /* 0x000fe200000006ff */
[----:B------:R-:W-:Y:S01]  /*7740*/  FFMA R71, R143, R4, R71 ;  /* 0x000000048f477223 */ /* 0x000fe20000000047 */
[----:B------:R-:W-:Y:S02]  /*7750*/  F2FP.RELU.BF16.F32.PACK_AB R229, R69, R3 ;  /* 0x0000000345e5723e */ /* 0x000fe400000018ff */
[----:B------:R-:W-:Y:S01]  /*7760*/  LOP3.LUT R0, R179, 0xffff0000, RZ, 0xc0, !PT ;  /* 0xffff0000b3007812 */ /* 0x000fe200078ec0ff */
[C---:B------:R-:W-:Y:S01]  /*7770*/  FFMA R72, R143.reuse, R5, R72 ;  /* 0x000000058f487223 */ /* 0x040fe20000000048 */
[C---:B------:R-:W-:Y:S02]  /*7780*/  SHF.L.U32 R3, R172.reuse, 0x10, RZ ;  /* 0x00000010ac037819 */ /* 0x040fe400000006ff */
[----:B------:R-:W-:Y:S01]  /*7790*/  LOP3.LUT R2, R172, 0xffff0000, RZ, 0xc0, !PT ;  /* 0xffff0000ac027812 */ /* 0x000fe200078ec0ff */
[----:B------:R-:W-:Y:S01]  /*77a0*/  FFMA R73, R143, R0, R73 ;  /* 0x000000008f497223 */ /* 0x000fe20000000049 */
[----:B------:R-:W-:Y:S01]  /*77b0*/  SHF.L.U32 R0, R173, 0x10, RZ ;  /* 0x00000010ad007819 */ /* 0x000fe200000006ff */
[C---:B------:R-:W-:Y:S01]  /*77c0*/  FFMA R74, R143.reuse, R3, R74 ;  /* 0x000000038f4a7223 */ /* 0x040fe2000000004a */
[C---:B------:R-:W-:Y:S01]  /*77d0*/  SHF.L.U32 R3, R174.reuse, 0x10, RZ ;  /* 0x00000010ae037819 */ /* 0x040fe200000006ff */
[----:B------:R-:W-:Y:S01]  /*77e0*/  FFMA R75, R143, R2, R75 ;  /* 0x000000028f4b7223 */ /* 0x000fe2000000004b */
[----:B------:R-:W-:Y:S01]  /*77f0*/  LOP3.LUT R2, R173, 0xffff0000, RZ, 0xc0, !PT ;  /* 0xffff0000ad027812 */ /* 0x000fe200078ec0ff */
[C---:B------:R-:W-:Y:S01]  /*7800*/  FFMA R76, R143.reuse, R0, R76 ;  /* 0x000000008f4c7223 */ /* 0x040fe2000000004c */
[----:B------:R-:W-:Y:S02]  /*7810*/  LOP3.LUT R0, R174, 0xffff0000, RZ, 0xc0, !PT ;  /* 0xffff0000ae007812 */ /* 0x000fe400078ec0ff */
[C---:B------:R-:W-:Y:S01]  /*7820*/  SHF.L.U32 R5, R168.reuse, 0x10, RZ ;  /* 0x00000010a8057819 */ /* 0x040fe200000006ff */
[----:B------:R-:W-:Y:S01]  /*7830*/  FFMA R77, R143, R2, R77 ;  /* 0x000000028f4d7223 */ /* 0x000fe2000000004d */
[----:B------:R-:W-:Y:S01]  /*7840*/  LOP3.LUT R2, R175, 0xffff0000, RZ, 0xc0, !PT ;  /* 0xffff0000af027812 */ /* 0x000fe200078ec0ff */
[----:B------:R-:W-:Y:S01]  /*7850*/  FFMA R78, R143, R3, R78 ;  /* 0x000000038f4e7223 */ /* 0x000fe2000000004e */
[----:B------:R-:W-:Y:S01]  /*7860*/  SHF.L.U32 R3, R175, 0x10, RZ ;  /* 0x00000010af037819 */ /* 0x000fe200000006ff */
[----:B------:R-:W-:Y:S01]  /*7870*/  FFMA R79, R143, R0, R79 ;  /* 0x000000008f4f7223 */ /* 0x000fe2000000004f */
[----:B------:R-:W-:Y:S02]  /*7880*/  LOP3.LUT R0, R168, 0xffff0000, RZ, 0xc0, !PT ;  /* 0xffff0000a8007812 */ /* 0x000fe400078ec0ff */
[----:B------:R-:W-:Y:S01]  /*7890*/  LOP3.LUT R4, R171, 0xffff0000, RZ, 0xc0, !PT ;  /* 0xffff0000ab047812 */ /* 0x000fe200078ec0ff */
[C---:B------:R-:W-:Y:S01]  /*78a0*/  FFMA R80, R143.reuse, R3, R80 ;  /* 0x000000038f507223 */ /* 0x040fe20000000050 */
[C---:B------:R-:W-:Y:S01]  /*78b0*/  SHF.L.U32 R3, R170.reuse, 0x10, RZ ;  /* 0x00000010aa037819 */ /* 0x040fe200000006ff */
[----:B------:R-:W-:Y:S01]  /*78c0*/  FFMA R81, R143, R2, R81 ;  /* 0x000000028f517223 */ /* 0x000fe20000000051 */
[----:B------:R-:W-:Y:S01]  /*78d0*/  SHF.L.U32 R2, R169, 0x10, RZ ;  /* 0x00000010a9027819 */ /* 0x000fe200000006ff */
[----:B------:R-:W-:Y:S01]  /*78e0*/  FFMA R82, R143, R5, R82 ;  /* 0x000000058f527223 */ /* 0x000fe20000000052 */
[----:B------:R-:W-:Y:S01]  /*78f0*/  SHF.L.U32 R5, R171, 0x10, RZ ;  /* 0x00000010ab057819 */ /* 0x000fe200000006ff */
[----:B------:R-:W-:Y:S01]  /*7900*/  FFMA R83, R143, R0, R83 ;  /* 0x000000008f537223 */ /* 0x000fe20000000053 */
[----:B------:R-:W-:Y:S01]  /*7910*/  LOP3.LUT R0, R169, 0xffff0000, RZ, 0xc0, !PT ;  /* 0xffff0000a9007812 */ /* 0x000fe200078ec0ff */
[----:B------:R-:W-:Y:S01]  /*7920*/  FFMA R84, R143, R2, R84 ;  /* 0x000000028f547223 */ /* 0x000fe20000000054 */
[----:B------:R-:W-:Y:S02]  /*7930*/  LOP3.LUT R2, R170, 0xffff0000, RZ, 0xc0, !PT ;  /* 0xffff0000aa027812 */ /* 0x000fe400078ec0ff */
[----:B------:R-:W-:Y:S01]  /*7940*/  F2FP.RELU.BF16.F32.PACK_AB R230, R71, R70 ;  /* 0x0000004647e6723e */ /* 0x000fe200000018ff */
[C---:B------:R-:W-:Y:S01]  /*7950*/  FFMA R85, R143.reuse, R0, R85 ;  /* 0x000000008f557223 */ /* 0x040fe20000000055 */
[----:B------:R-:W-:Y:S01]  /*7960*/  SHF.L.U32 R0, R164, 0x10, RZ ;  /* 0x00000010a4007819 */ /* 0x000fe200000006ff */
[C---:B------:R-:W-:Y:S01]  /*7970*/  FFMA R86, R143.reuse, R3, R86 ;  /* 0x000000038f567223 */ /* 0x040fe20000000056 */
        /* <DEDUP_REMOVED lines=8> */
[----:B------:R-:W-:Y:S01]  /*7a00*/  SHF.L.U32 R0, R165, 0x10, RZ ;  /* 0x00000010a5007819 */ /* 0x000fe200000006ff */
[----:B------:R-:W-:Y:S01]  /*7a10*/  FFMA R91, R143, R2, R91 ;  /* 0x000000028f5b7223 */ /* 0x000fe2000000005b */
[----:B------:R-:W-:Y:S02]  /*7a20*/  LOP3.LUT R2, R166, 0xffff0000, RZ, 0xc0, !PT ;  /* 0xffff0000a6027812 */ /* 0x000fe400078ec0ff */
[----:B------:R-:W-:Y:S01]  /*7a30*/  F2FP.RELU.BF16.F32.PACK_AB R231, R73, R72 ;  /* 0x0000004849e7723e */ /* 0x000fe200000018ff */
[----:B------:R-:W-:Y:S01]  /*7a40*/  FFMA R92, R143, R0, R92 ;  /* 0x000000008f5c7223 */ /* 0x000fe2000000005c */
[----:B------:R-:W-:Y:S02]  /*7a50*/  LOP3.LUT R0, R165, 0xffff0000, RZ, 0xc0, !PT ;  /* 0xffff0000a5007812 */ /* 0x000fe400078ec0ff */
[----:B------:R-:W-:Y:S01]  /*7a60*/  F2FP.RELU.BF16.F32.PACK_AB R72, R75, R74 ;  /* 0x0000004a4b48723e */ /* 0x000fe200000018ff */
[----:B------:R-:W-:Y:S01]  /*7a70*/  STS.128 [R219+UR41+0x4400], R228 ;  /* 0x004400e4db007988 */ /* 0x000fe20008000c29 */
        /* <DEDUP_REMOVED lines=8> */
[----:B------:R-:W-:Y:S01]  /*7b00*/  F2FP.RELU.BF16.F32.PACK_AB R74, R79, R78 ;  /* 0x0000004e4f4a723e */ /* 0x000fe200000018ff */
[----:B------:R-:W-:Y:S01]  /*7b10*/  FFMA R97, R143, R4, R97 ;  /* 0x000000048f617223 */ /* 0x000fe20000000061 */
[----:B------:R-:W-:Y:S01]  /*7b20*/  F2FP.RELU.BF16.F32.PACK_AB R75, R81, R80 ;  /* 0x00000050514b723e */ /* 0x000fe200000018ff */
[----:B------:R-:W-:Y:S01]  /*7b30*/  FFMA R98, R143, R0, R98 ;  /* 0x000000008f627223 */ /* 0x000fe20000000062 */
[----:B------:R-:W-:Y:S01]  /*7b40*/  LOP3.LUT R0, R161, 0xffff0000, RZ, 0xc0, !PT ;  /* 0xffff0000a1007812 */ /* 0x000fe200078ec0ff */
[----:B------:R-:W-:Y:S01]  /*7b50*/  FFMA R99, R143, R2, R99 ;  /* 0x000000028f637223 */ /* 0x000fe20000000063 */
[----:B------:R-:W-:Y:S01]  /*7b60*/  SHF.L.U32 R5, R163, 0x10, RZ ;  /* 0x00000010a3057819 */ /* 0x000fe200000006ff */
[C---:B------:R-:W-:Y:S01]  /*7b70*/  FFMA R100, R143.reuse, R3, R100 ;  /* 0x000000038f647223 */ /* 0x040fe20000000064 */
[C---:B------:R-:W-:Y:S01]  /*7b80*/  SHF.L.U32 R3, R162.reuse, 0x10, RZ ;  /* 0x00000010a2037819 */ /* 0x040fe200000006ff */
[----:B------:R-:W-:Y:S01]  /*7b90*/  FFMA R101, R143, R0, R101 ;  /* 0x000000008f657223 */ /* 0x000fe20000000065 */
[----:B------:R-:W-:Y:S01]  /*7ba0*/  LOP3.LUT R0, R162, 0xffff0000, RZ, 0xc0, !PT ;  /* 0xffff0000a2007812 */ /* 0x000fe200078ec0ff */
[----:B------:R1:W-:Y:S01]  /*7bb0*/  STS.128 [R218+0x4400], R72 ;  /* 0x00440048da007388 */ /* 0x0003e20000000c00 */
[----:B------:R-:W-:Y:S01]  /*7bc0*/  LOP3.LUT R2, R163, 0xffff0000, RZ, 0xc0, !PT ;  /* 0xffff0000a3027812 */ /* 0x000fe200078ec0ff */
[----:B------:R-:W-:Y:S01]  /*7bd0*/  FFMA R102, R143, R3, R102 ;  /* 0x000000038f667223 */ /* 0x000fe20000000066 */
[----:B------:R-:W-:Y:S01]  /*7be0*/  F2FP.RELU.BF16.F32.PACK_AB R76, R83, R82 ;  /* 0x00000052534c723e */ /* 0x000fe200000018ff */
[----:B------:R-:W-:Y:S01]  /*7bf0*/  FFMA R103, R143, R0, R103 ;  /* 0x000000008f677223 */ /* 0x000fe20000000067 */
[----:B------:R-:W-:Y:S01]  /*7c00*/  F2FP.RELU.BF16.F32.PACK_AB R77, R85, R84 ;  /* 0x00000054554d723e */ /* 0x000fe200000018ff */
[----:B------:R-:W-:Y:S01]  /*7c10*/  FFMA R104, R143, R5, R104 ;  /* 0x000000058f687223 */ /* 0x000fe20000000068 */
[----:B------:R-:W-:Y:S01]  /*7c20*/  F2FP.RELU.BF16.F32.PACK_AB R78, R87, R86 ;  /* 0x00000056574e723e */ /* 0x000fe200000018ff */
[----:B------:R-:W-:Y:S01]  /*7c30*/  FFMA R105, R143, R2, R105 ;  /* 0x000000028f697223 */ /* 0x000fe20000000069 */
[----:B------:R-:W-:Y:S02]  /*7c40*/  F2FP.RELU.BF16.F32.PACK_AB R79, R89, R88 ;  /* 0x00000058594f723e */ /* 0x000fe400000018ff */
[C---:B------:R-:W-:Y:S02]  /*7c50*/  SHF.L.U32 R0, R156.reuse, 0x10, RZ ;  /* 0x000000109c007819 */ /* 0x040fe400000006ff */
[----:B------:R-:W-:Y:S01]  /*7c60*/  LOP3.LUT R2, R156, 0xffff0000, RZ, 0xc0, !PT ;  /* 0xffff00009c027812 */ /* 0x000fe200078ec0ff */
[----:B------:R3:W-:Y:S01]  /*7c70*/  STS.128 [R217+0x4400], R76 ;  /* 0x0044004cd9007388 */ /* 0x0007e20000000c00 */
        /* <DEDUP_REMOVED lines=26> */
[C---:B------:R-:W-:Y:S01]  /*7e20*/  SHF.L.U32 R0, R154.reuse, 0x10, RZ ;  /* 0x000000109a007819 */ /* 0x040fe200000006ff */
[----:B------:R-:W-:Y:S01]  /*7e30*/  FFMA R116, R143, R5, R116 ;  /* 0x000000058f747223 */ /* 0x000fe20000000074 */
[----:B-1----:R-:W-:Y:S01]  /*7e40*/  F2FP.RELU.BF16.F32.PACK_AB R72, R99, R98 ;  /* 0x000000626348723e */ /* 0x002fe200000018ff */
[C---:B------:R-:W-:Y:S01]  /*7e50*/  FFMA R117, R143.reuse, R2, R117 ;  /* 0x000000028f757223 */ /* 0x040fe20000000075 */
[----:B------:R-:W-:Y:S01]  /*7e60*/  LOP3.LUT R2, R154, 0xffff0000, RZ, 0xc0, !PT ;  /* 0xffff00009a027812 */ /* 0x000fe200078ec0ff */
[----:B------:R-:W-:Y:S01]  /*7e70*/  FFMA R118, R143, R0, R118 ;  /* 0x000000008f767223 */ /* 0x000fe20000000076 */
[----:B------:R-:W-:Y:S02]  /*7e80*/  F2FP.RELU.BF16.F32.PACK_AB R73, R101, R100 ;  /* 0x000000646549723e */ /* 0x000fe400000018ff */
[----:B------:R-:W-:Y:S01]  /*7e90*/  F2FP.RELU.BF16.F32.PACK_AB R74, R103, R102 ;  /* 0x00000066674a723e */ /* 0x000fe200000018ff */
[----:B------:R-:W-:Y:S01]  /*7ea0*/  FFMA R119, R143, R2, R119 ;  /* 0x000000028f777223 */ /* 0x000fe20000000077 */
[----:B------:R-:W-:Y:S01]  /*7eb0*/  F2FP.RELU.BF16.F32.PACK_AB R75, R105, R104 ;  /* 0x00000068694b723e */ /* 0x000fe200000018ff */
[----:B------:R-:W-:Y:S01]  /*7ec0*/  FFMA R120, R143, R3, R120 ;  /* 0x000000038f787223 */ /* 0x000fe20000000078 */
[----:B------:R-:W-:Y:S02]  /*7ed0*/  LOP3.LUT R0, R155, 0xffff0000, RZ, 0xc0, !PT ;  /* 0xffff00009b007812 */ /* 0x000fe400078ec0ff */
[----:B---3--:R-:W-:Y:S01]  /*7ee0*/  F2FP.RELU.BF16.F32.PACK_AB R76, R107, R106 ;  /* 0x0000006a6b4c723e */ /* 0x008fe200000018ff */
[----:B------:R1:W-:Y:S01]  /*7ef0*/  STS.128 [R215+0x4400], R72 ;  /* 0x00440048d7007388 */ /* 0x0003e20000000c00 */
[C---:B------:R-:W-:Y:S01]  /*7f00*/  SHF.L.U32 R3, R148.reuse, 0x10, RZ ;  /* 0x0000001094037819 */ /* 0x040fe200000006ff */
[----:B------:R-:W-:Y:S01]  /*7f10*/  FFMA R121, R143, R0, R121 ;  /* 0x000000008f797223 */ /* 0x000fe20000000079 */
[----:B------:R-:W-:Y:S02]  /*7f20*/  LOP3.LUT R2, R148, 0xffff0000, RZ, 0xc0, !PT ;  /* 0xffff000094027812 */ /* 0x000fe400078ec0ff */
[----:B------:R-:W-:Y:S01]  /*7f30*/  SHF.L.U32 R5, R149, 0x10, RZ ;  /* 0x0000001095057819 */ /* 0x000fe200000006ff */
[----:B------:R-:W-:Y:S01]  /*7f40*/  FFMA R122, R143, R3, R122 ;  /* 0x000000038f7a7223 */ /* 0x000fe2000000007a */
[----:B------:R-:W-:Y:S01]  /*7f50*/  F2FP.RELU.BF16.F32.PACK_AB R77, R109, R108 ;  /* 0x0000006c6d4d723e */ /* 0x000fe200000018ff */
[----:B------:R-:W-:Y:S01]  /*7f60*/  FFMA R123, R143, R2, R123 ;  /* 0x000000028f7b7223 */ /* 0x000fe2000000007b */
[----:B------:R-:W-:Y:S01]  /*7f70*/  F2FP.RELU.BF16.F32.PACK_AB R78, R111, R110 ;  /* 0x0000006e6f4e723e */ /* 0x000fe200000018ff */
[----:B------:R-:W-:Y:S01]  /*7f80*/  FFMA R124, R143, R5, R124 ;  /* 0x000000058f7c7223 */ /* 0x000fe2000000007c */
        /* <DEDUP_REMOVED lines=10> */
[----:B----4-:R-:W-:Y:S01]  /*8030*/  F2FP.RELU.BF16.F32.PACK_AB R80, R115, R114 ;  /* 0x000000727350723e */ /* 0x010fe200000018ff */
        /* <DEDUP_REMOVED lines=9> */
[----:B------:R-:W-:Y:S02]  /*80d0*/  F2FP.RELU.BF16.F32.PACK_AB R87, R129, R128 ;  /* 0x000000808157723e */ /* 0x000fe400000018ff */
[----:B------:R-:W-:Y:S02]  /*80e0*/  LEA R0, R220, UR41, 0x3 ;  /* 0x00000029dc007c11 */ /* 0x000fe4000f8e18ff */
[----:B------:R-:W-:Y:S01]  /*80f0*/  @!P6 SHF.L.U32 R3, R204, 0x1f, RZ ;  /* 0x0000001fcc03e819 */ /* 0x000fe200000006ff */
        /* <DEDUP_REMOVED lines=9> */
[----:B------:R-:W-:Y:S02]  /*8190*/  UIADD3 UR8, UP0, UPT, UR54, 0x680, URZ ;  /* 0x0000068036087890 */ /* 0x000fe4000ff1e0ff */
[----:B------:R-:W-:Y:S02]  /*81a0*/  UIADD3 UR5, UPT, UPT, UR49, 0x40, URZ ;  /* 0x0000004031057890 */ /* 0x000fe4000fffe0ff */
[----:B------:R-:W-:Y:S02]  /*81b0*/  UIADD3 UR4, UPT, UPT, UR41, 0x4400, URZ ;  /* 0x0000440029047890 */ /* 0x000fe4000fffe0ff */
[----:B------:R-:W-:Y:S01]  /*81c0*/  UIADD3.X UR9, UPT, UPT, URZ, UR55, URZ, UP0, !UPT ;  /* 0x00000037ff097290 */ /* 0x000fe200087fe4ff */
[----:B------:R-:W-:Y:S01]  /*81d0*/  UMOV UR6, UR50 ;  /* 0x0000003200067c82 */ /* 0x000fe20008000000 */
[----:B------:R-:W-:Y:S07]  /*81e0*/  UMOV UR7, UR44 ;  /* 0x0000002c00077c82 */ /* 0x000fee0008000000 */
[----:B------:R3:W-:Y:S01]  /*81f0*/  UTMASTG.3D [UR4], [UR8] ;  /* 0x00000004080073b5 */ /* 0x0007e20008010000 */
[----:B------:R0:W-:Y:S01]  /*8200*/  UTMACMDFLUSH ;  /* 0x00000000000079b7 */ /* 0x0001e20000000000 */
[----:B---3--:R-:W-:Y:S04]  /*8210*/  DEPBAR.LE SB0, 0x1 ;  /* 0x000080400000791a */ /* 0x008fe80000000000 */
.L_x_107:
[----:B------:R-:W-:Y:S05]  /*8220*/  BSYNC.RECONVERGENT B0 ;  /* 0x0000000000007941 */ /* 0x000fea0003800200 */
.L_x_106:
[----:B------:R-:W-:Y:S01]  /*8230*/  BAR.SYNC.DEFER_BLOCKING 0x1, 0x80 ;  /* 0x0042000000007b1d */ /* 0x000fe20000010000 */
[----:B------:R-:W-:Y:S04]  /*8240*/  UIADD3 UR51, UPT, UPT, UR52, 0x1, URZ ;  /* 0x0000000134337890 */ /* 0x000fe8000fffe0ff */
[----:B------:R-:W-:Y:S04]  /*8250*/  UISETP.NE.AND UP0, UPT, UR51, 0x4, UPT ;  /* 0x000000043300788c */ /* 0x000fe8000bf05270 */
[----:B------:R-:W-:Y:S01]  /*8260*/  USEL UR51, UR51, URZ, UP0 ;  /* 0x000000ff33337287 */ /* 0x000fe20008000000 */
[----:B------:R3:W-:Y:S01]  /*8270*/  @!P6 SYNCS.ARRIVE.TRANS64.RED.A1T0 RZ, [R226+URZ], RZ ;  /* 0x000000ffe2ffe9a7 */ /* 0x0007e200081004ff */
[----:B------:R-:W-:Y:S01]  /*8280*/  BSSY B1, `(.L_x_108) ;  /* 0x0000020000017945 */ /* 0x000fe20003800000 */
[----:B------:R-:W4:Y:S02]  /*8290*/  @!P6 SYNCS.PHASECHK.TRANS64.TRYWAIT P0, [R0+URZ+0x30], R3 ;  /* 0x000030030000e5a7 */ /* 0x000f2400080011ff */
[----:B----4-:R-:W-:Y:S01]  /*82a0*/  @!P6 SEL R223, RZ, 0x1, !P0 ;  /* 0x00000001ffdfe807 */ /* 0x010fe20004000000 */
[----:B---3--:R-:W-:Y:S06]  /*82b0*/  @P6 BRA `(.L_x_109) ;  /* 0x0000000000706947 */ /* 0x008fec0003800000 */
        /* <DEDUP_REMOVED lines=9> */
[----:B------:R-:W-:Y:S04]  /*8350*/  SHF.L.U32 R7, R204, 0x1f, RZ ;  /* 0x0000001fcc077819 */ /* 0x000fe800000006ff */
[----:B------:R-:W3:Y:S02]  /*8360*/  SYNCS.PHASECHK.TRANS64.TRYWAIT P0, [R0+URZ+0x30], R7 ;  /* 0x00003007000075a7 */ /* 0x000ee400080011ff */
[----:B---3--:R-:W-:Y:S05]  /*8370*/  @!P0 BRA `(.L_x_112) ;  /* 0x0000003400088947 */ /* 0x008fea0003800000 */
.L_x_111:
[----:B------:R-:W-:Y:S05]  /*8380*/  BSYNC B0 ;  /* 0x0000000000007941 */ /* 0x000fea0003800000 */
.L_x_110:
        /* <DEDUP_REMOVED lines=15> */
.L_x_109:
[----:B------:R-:W-:Y:S05]  /*8480*/  BSYNC B1 ;  /* 0x0000000000017941 */ /* 0x000fea0003800000 */
.L_x_108:
[----:B----4-:R-:W-:Y:S05]  /*8490*/  VIADD R0, R146, 0x80 ;  /* 0x0000008092007836 */ /* 0x010fea0000000000 */
[----:B------:R-:W-:Y:S04]  /*84a0*/  SHF.R.U32.HI R0, RZ, 0x15, R0 ;  /* 0x00000015ff007819 */ /* 0x000fe80000011600 */
[----:B------:R-:W-:Y:S11]  /*84b0*/  LOP3.LUT P0, RZ, R0, 0x3, R199, 0x48, !PT ;  /* 0x0000000300ff7812 */ /* 0x000ff600078048c7 */
[----:B------:R-:W-:Y:S02]  /*84c0*/  @!UPT UIADD3 URZ, UPT, UPT, URZ, URZ, URZ ;  /* 0x000000fffffff290 */ /* 0x000fe4000fffe0ff */
[----:B------:R-:W-:Y:S05]  /*84d0*/  @!P0 BRA `(.L_x_113) ;  /* 0x0000000000408947 */ /* 0x000fea0003800000 */
[----:B------:R-:W4:Y:S01]  /*84e0*/  LDCU.64 UR8, c[0x4][0x70] ;  /* 0x01000e00ff0877ac */ /* 0x000f220008000a00 */
[----:B------:R-:W-:Y:S01]  /*84f0*/  MOV R3, 0x0 ;  /* 0x0000000000037802 */ /* 0x000fe20000000f00 */
[----:B------:R-:W-:Y:S02]  /*8500*/  HFMA2 R12, -RZ, RZ, 0, 5.9604644775390625e-08 ;  /* 0x00000001ff0c7431 */ /* 0x000fe400000001ff */
[----:B------:R-:W-:Y:S02]  /*8510*/  IMAD.MOV.U32 R8, RZ, RZ, 0x192 ;  /* 0x00000192ff087424 */ /* 0x000fe400078e00ff */
[----:B------:R-:W-:Y:S01]  /*8520*/  IMAD.MOV.U32 R13, RZ, RZ, RZ ;  /* 0x000000ffff0d7224 */ /* 0x000fe200078e00ff */
[----:B------:R-:W5:Y:S01]  /*8530*/  LDCU.64 UR6, c[0x4][0x78] ;  /* 0x01000f00ff0677ac */ /* 0x000f620008000a00 */
[----:B------:R-:W1:Y:S01]  /*8540*/  LDC.64 R2, c[0x4][R3] ;  /* 0x0100000003027b82 */ /* 0x000e620000000a00 */
[----:B------:R-:W2:Y:S01]  /*8550*/  LDCU.64 UR4, c[0x4][0x10] ;  /* 0x01000200ff0477ac */ /* 0x000ea20008000a00 */
[----:B----4-:R-:W-:Y:S01]  /*8560*/  MOV R5, UR9 ;  /* 0x0000000900057c02 */ /* 0x010fe20008000f00 */
[----:B------:R-:W-:Y:S01]  /*8570*/  IMAD.U32 R4, RZ, RZ, UR8 ;  /* 0x00000008ff047e24 */ /* 0x000fe2000f8e00ff */
[----:B-----5:R-:W-:Y:S01]  /*8580*/  MOV R7, UR7 ;  /* 0x0000000700077c02 */ /* 0x020fe20008000f00 */
[----:B------:R-:W-:Y:S01]  /*8590*/  IMAD.U32 R6, RZ, RZ, UR6 ;  /* 0x00000006ff067e24 */ /* 0x000fe2000f8e00ff */
[----:B--2---:R-:W-:Y:S01]  /*85a0*/  MOV R11, UR5 ;  /* 0x00000005000b7c02 */ /* 0x004fe20008000f00 */
[----:B------:R-:W-:Y:S02]  /*85b0*/  IMAD.U32 R10, RZ, RZ, UR4 ;  /* 0x00000004ff0a7e24 */ /* 0x000fe4000f8e00ff */
[----:B------:R-:W-:Y:S07]  /*85c0*/  LEPC R20, `(.L_x_113) ;  /* 0x000000001014794e */ /* 0x000fee0000000000 */
[----:B-1-3--:R-:W-:Y:S05]  /*85d0*/  CALL.ABS.NOINC R2 ;  /* 0x0000000002007343 */ /* 0x00afea0003c00000 */
.L_x_113:
        /* <DEDUP_REMOVED lines=13> */
[C-C-:B-1----:R-:W-:Y:S01]  /*86b0*/  FFMA R0, R141.reuse, R4, R68.reuse ;  /* 0x000000048d007223 */ /* 0x142fe20000000044 */
        /* <DEDUP_REMOVED lines=59> */
[--C-:B------:R-:W-:Y:S01]  /*8a70*/  FFMA R60, R141, R64, R68.reuse ;  /* 0x000000408d3c7223 */ /* 0x100fe20000000044 */
[----:B------:R-:W-:Y:S01]  /*8a80*/  SHF.L.U32 R64, R177, 0x10, RZ ;  /* 0x00000010b1407819 */ /* 0x000fe200000006ff */
[C-C-:B------:R-:W-:Y:S01]  /*8a90*/  FFMA R61, R141.reuse, R65, R68.reuse ;  /* 0x000000418d3d7223 */ /* 0x140fe20000000044 */
[C---:B------:R-:W-:Y:S01]  /*8aa0*/  SHF.L.U32 R65, R178.reuse, 0x10, RZ ;  /* 0x00000010b2417819 */ /* 0x040fe200000006ff */
[--C-:B------:R-:W-:Y:S01]  /*8ab0*/  FFMA R62, R141, R66, R68.reuse ;  /* 0x000000428d3e7223 */ /* 0x100fe20000000044 */
[----:B------:R-:W-:Y:S01]  /*8ac0*/  LOP3.LUT R66, R177, 0xffff0000, RZ, 0xc0, !PT ;  /* 0xffff0000b1427812 */ /* 0x000fe200078ec0ff */
        /* <DEDUP_REMOVED lines=13> */
[C---:B---3--:R-:W-:Y:S02]  /*8ba0*/  SHF.L.U32 R3, R172.reuse, 0x10, RZ ;  /* 0x00000010ac037819 */ /* 0x048fe400000006ff */
[----:B------:R-:W-:Y:S01]  /*8bb0*/  LOP3.LUT R2, R172, 0xffff0000, RZ, 0xc0, !PT ;  /* 0xffff0000ac027812 */ /* 0x000fe200078ec0ff */
[----:B------:R-:W-:Y:S01]  /*8bc0*/  FFMA R11, R143, R0, R11 ;  /* 0x000000008f0b7223 */ /* 0x000fe2000000000b */
[----:B------:R-:W-:Y:S01]  /*8bd0*/  SHF.L.U32 R0, R173, 0x10, RZ ;  /* 0x00000010ad007819 */ /* 0x000fe200000006ff */
[C---:B------:R-:W-:Y:S01]  /*8be0*/  FFMA R8, R143.reuse, R3, R8 ;  /* 0x000000038f087223 */ /* 0x040fe20000000008 */
[C---:B------:R-:W-:Y:S01]  /*8bf0*/  SHF.L.U32 R3, R174.reuse, 0x10, RZ ;  /* 0x00000010ae037819 */ /* 0x040fe200000006ff */
[----:B------:R-:W-:Y:S01]  /*8c00*/  FFMA R9, R143, R2, R9 ;  /* 0x000000028f097223 */ /* 0x000fe20000000009 */
[----:B------:R-:W-:Y:S01]  /*8c10*/  LOP3.LUT R2, R173, 0xffff0000, RZ, 0xc0, !PT ;  /* 0xffff0000ad027812 */ /* 0x000fe200078ec0ff */
[----:B------:R-:W-:Y:S01]  /*8c20*/  FFMA R10, R143, R0, R10 ;  /* 0x000000008f0a7223 */ /* 0x000fe2000000000a */
[----:B------:R-:W-:Y:S02]  /*8c30*/  LOP3.LUT R0, R174, 0xffff0000, RZ, 0xc0, !PT ;  /* 0xffff0000ae007812 */ /* 0x000fe400078ec0ff */
[----:B------:R-:W-:Y:S01]  /*8c40*/  F2FP.RELU.BF16.F32.PACK_AB R74, R5, R4 ;  /* 0x00000004054a723e */ /* 0x000fe200000018ff */
[----:B------:R-:W-:Y:S01]  /*8c50*/  FFMA R15, R143, R2, R15 ;  /* 0x000000028f0f7223 */ /* 0x000fe2000000000f */
[----:B------:R-:W-:Y:S01]  /*8c60*/  LOP3.LUT R2, R175, 0xffff0000, RZ, 0xc0, !PT ;  /* 0xffff0000af027812 */ /* 0x000fe200078ec0ff */
[----:B------:R-:W-:Y:S01]  /*8c70*/  FFMA R12, R143, R3, R12 ;  /* 0x000000038f0c7223 */ /* 0x000fe2000000000c */
[----:B------:R-:W-:Y:S01]  /*8c80*/  SHF.L.U32 R3, R175, 0x10, RZ ;  /* 0x00000010af037819 */ /* 0x000fe200000006ff */
[C---:B------:R-:W-:Y:S01]  /*8c90*/  FFMA R13, R143.reuse, R0, R13 ;  /* 0x000000008f0d7223 */ /* 0x040fe2000000000d */
[C---:B------:R-:W-:Y:S02]  /*8ca0*/  SHF.L.U32 R5, R168.reuse, 0x10, RZ ;  /* 0x00000010a8057819 */ /* 0x040fe400000006ff */
        /* <DEDUP_REMOVED lines=11> */
[----:B------:R-:W-:Y:S01]  /*8d60*/  LOP3.LUT R4, R171, 0xffff0000, RZ, 0xc0, !PT ;  /* 0xffff0000ab047812 */ /* 0x000fe200078ec0ff */
        /* <DEDUP_REMOVED lines=18> */
[----:B------:R1:W-:Y:S01]  /*8e90*/  STS.128 [R219+UR41+0x8400], R72 ;  /* 0x00840048db007988 */ /* 0x0003e20008000c29 */
        /* <DEDUP_REMOVED lines=18> */
[----:B------:R-:W-:Y:S02]  /*8fc0*/  LOP3.LUT R0, R162, 0xffff0000, RZ, 0xc0, !PT ;  /* 0xffff0000a2007812 */ /* 0x000fe400078ec0ff */
        /* <DEDUP_REMOVED lines=10> */
[----:B------:R-:W-:Y:S01]  /*9070*/  LOP3.LUT R0, R157, 0xffff0000, RZ, 0xc0, !PT ;  /* 0xffff00009d007812 */ /* 0x000fe200078ec0ff */
[----:B------:R1:W-:Y:S01]  /*9080*/  STS.128 [R218+0x8400], R8 ;  /* 0x00840008da007388 */ /* 0x0003e20000000c00 */
[----:B------:R-:W-:Y:S01]  /*9090*/  F2FP.RELU.BF16.F32.PACK_AB R17, R23, R18 ;  /* 0x000000121711723e */ /* 0x000fe200000018ff */
[C---:B------:R-:W-:Y:S01]  /*90a0*/  FFMA R41, R143.reuse, R2, R41 ;  /* 0x000000028f297223 */ /* 0x040fe20000000029 */
[C---:B------:R-:W-:Y:S01]  /*90b0*/  LOP3.LUT R2, R158.reuse, 0xffff0000, RZ, 0xc0, !PT ;  /* 0xffff00009e027812 */ /* 0x040fe200078ec0ff */
[C---:B------:R-:W-:Y:S01]  /*90c0*/  FFMA R42, R143.reuse, R3, R42 ;  /* 0x000000038f2a7223 */ /* 0x040fe2000000002a */
[----:B------:R-:W-:Y:S01]  /*90d0*/  SHF.L.U32 R3, R158, 0x10, RZ ;  /* 0x000000109e037819 */ /* 0x000fe200000006ff */
[----:B------:R-:W-:Y:S01]  /*90e0*/  FFMA R47, R143, R0, R47 ;  /* 0x000000008f2f7223 */ /* 0x000fe2000000002f */
[----:B------:R-:W-:Y:S02]  /*90f0*/  SHF.L.U32 R5, R159, 0x10, RZ ;  /* 0x000000109f057819 */ /* 0x000fe400000006ff */
[----:B------:R-:W-:Y:S01]  /*9100*/  F2FP.RELU.BF16.F32.PACK_AB R18, R21, R20 ;  /* 0x000000141512723e */ /* 0x000fe200000018ff */
[----:B------:R-:W-:Y:S01]  /*9110*/  FFMA R44, R143, R3, R44 ;  /* 0x000000038f2c7223 */ /* 0x000fe2000000002c */
[----:B------:R-:W-:Y:S01]  /*9120*/  F2FP.RELU.BF16.F32.PACK_AB R19, R27, R22 ;  /* 0x000000161b13723e */ /* 0x000fe200000018ff */
[----:B------:R-:W-:Y:S01]  /*9130*/  FFMA R45, R143, R2, R45 ;  /* 0x000000028f2d7223 */ /* 0x000fe2000000002d */
[----:B------:R-:W-:Y:S01]  /*9140*/  LOP3.LUT R0, R159, 0xffff0000, RZ, 0xc0, !PT ;  /* 0xffff00009f007812 */ /* 0x000fe200078ec0ff */
[----:B------:R-:W-:Y:S01]  /*9150*/  FFMA R46, R143, R5, R46 ;  /* 0x000000058f2e7223 */ /* 0x000fe2000000002e */
[C---:B------:R-:W-:Y:S01]  /*9160*/  SHF.L.U32 R3, R152.reuse, 0x10, RZ ;  /* 0x0000001098037819 */ /* 0x040fe200000006ff */
[----:B------:R1:W-:Y:S01]  /*9170*/  STS.128 [R217+0x8400], R16 ;  /* 0x00840010d9007388 */ /* 0x0003e20000000c00 */
[----:B------:R-:W-:Y:S01]  /*9180*/  F2FP.RELU.BF16.F32.PACK_AB R24, R25, R24 ;  /* 0x000000181918723e */ /* 0x000fe200000018ff */
[C---:B------:R-:W-:Y:S01]  /*9190*/  FFMA R51, R143.reuse, R0, R51 ;  /* 0x000000008f337223 */ /* 0x040fe20000000033 */
[----:B------:R-:W-:Y:S01]  /*91a0*/  LOP3.LUT R0, R152, 0xffff0000, RZ, 0xc0, !PT ;  /* 0xffff000098007812 */ /* 0x000fe200078ec0ff */
[----:B------:R-:W-:Y:S01]  /*91b0*/  FFMA R48, R143, R3, R48 ;  /* 0x000000038f307223 */ /* 0x000fe20000000030 */
[----:B------:R-:W-:Y:S02]  /*91c0*/  F2FP.RELU.BF16.F32.PACK_AB R25, R31, R26 ;  /* 0x0000001a1f19723e */ /* 0x000fe400000018ff */
[----:B------:R-:W-:Y:S01]  /*91d0*/  SHF.L.U32 R5, R153, 0x10, RZ ;  /* 0x0000001099057819 */ /* 0x000fe200000006ff */
[----:B------:R-:W-:Y:S01]  /*91e0*/  FFMA R49, R143, R0, R49 ;  /* 0x000000008f317223 */ /* 0x000fe20000000031 */
[----:B------:R-:W-:Y:S02]  /*91f0*/  F2FP.RELU.BF16.F32.PACK_AB R26, R29, R28 ;  /* 0x0000001c1d1a723e */ /* 0x000fe400000018ff */
[----:B------:R-:W-:Y:S01]  /*9200*/  F2FP.RELU.BF16.F32.PACK_AB R27, R35, R30 ;  /* 0x0000001e231b723e */ /* 0x000fe200000018ff */
[----:B------:R-:W-:Y:S01]  /*9210*/  FFMA R50, R143, R5, R50 ;  /* 0x000000058f327223 */ /* 0x000fe20000000032 */
[----:B------:R-:W-:Y:S02]  /*9220*/  LOP3.LUT R2, R153, 0xffff0000, RZ, 0xc0, !PT ;  /* 0xffff000099027812 */ /* 0x000fe400078ec0ff */
        /* <DEDUP_REMOVED lines=13> */
[----:B------:R-:W-:Y:S01]  /*9300*/  F2FP.RELU.BF16.F32.PACK_AB R40, R41, R40 ;  /* 0x000000282928723e */ /* 0x000fe200000018ff */
[----:B------:R1:W-:Y:S01]  /*9310*/  STS.128 [R215+0x8400], R32 ;  /* 0x00840020d7007388 */ /* 0x0003e20000000c00 */
[C---:B------:R-:W-:Y:S01]  /*9320*/  SHF.L.U32 R3, R148.reuse, 0x10, RZ ;  /* 0x0000001094037819 */ /* 0x040fe200000006ff */
[----:B------:R-:W-:Y:S01]  /*9330*/  FFMA R59, R143, R0, R59 ;  /* 0x000000008f3b7223 */ /* 0x000fe2000000003b */
[----:B------:R-:W-:Y:S02]  /*9340*/  LOP3.LUT R2, R148, 0xffff0000, RZ, 0xc0, !PT ;  /* 0xffff000094027812 */ /* 0x000fe400078ec0ff */
[----:B------:R-:W-:Y:S01]  /*9350*/  F2FP.RELU.BF16.F32.PACK_AB R41, R47, R42 ;  /* 0x0000002a2f29723e */ /* 0x000fe200000018ff */
[----:B------:R-:W-:Y:S01]  /*9360*/  FFMA R56, R143, R3, R56 ;  /* 0x000000038f387223 */ /* 0x000fe20000000038 */
        /* <DEDUP_REMOVED lines=16> */
[----:B------:R-:W-:Y:S02]  /*9470*/  F2FP.RELU.BF16.F32.PACK_AB R49, R55, R50 ;  /* 0x000000323731723e */ /* 0x000fe400000018ff */
[----:B------:R-:W-:Y:S01]  /*9480*/  F2FP.RELU.BF16.F32.PACK_AB R50, R53, R52 ;  /* 0x000000343532723e */ /* 0x000fe200000018ff */
[----:B------:R-:W-:Y:S01]  /*9490*/  FFMA R67, R143, R4, R67 ;  /* 0x000000048f437223 */ /* 0x000fe20000000043 */
        /* <DEDUP_REMOVED lines=26> */
.L_x_115:
[----:B------:R-:W-:Y:S05]  /*9640*/  BSYNC.RECONVERGENT B0 ;  /* 0x0000000000007941 */ /* 0x000fea0003800200 */
.L_x_114:
        /* <DEDUP_REMOVED lines=21> */
.L_x_119:
[----:B------:R-:W-:Y:S05]  /*97a0*/  BSYNC B0 ;  /* 0x0000000000007941 */ /* 0x000fea0003800000 */
.L_x_118:
[----:B------:R-:W-:Y:S11]  /*97b0*/  ISETP.NE.AND P0, PT, R225, RZ, PT ;  /* 0x000000ffe100720c */ /* 0x000ff60003f05270 */
[----:B------:R-:W-:Y:S02]  /*97c0*/  @!UPT UIADD3 URZ, UPT, UPT, URZ, URZ, URZ ;  /* 0x000000fffffff290 */ /* 0x000fe4000fffe0ff */
[----:B------:R4:W1:Y:S01]  /*97d0*/  @P0 LDS.128 R176, [R220+UR41+0x400] ;  /* 0x00040029dcb00984 */ /* 0x0008620008000c00 */
[----:B---3--:R-:W-:Y:S01]  /*97e0*/  @P0 IMAD.IADD R3, R222, 0x1, R221 ;  /* 0x00000001de030824 */ /* 0x008fe200078e02dd */
        /* <DEDUP_REMOVED lines=10> */
.L_x_117:
[----:B------:R-:W-:Y:S05]  /*9890*/  BSYNC B1 ;  /* 0x0000000000017941 */ /* 0x000fea0003800000 */
.L_x_116:
        /* <DEDUP_REMOVED lines=8> */
[----:B-1----:R-:W-:Y:S02]  /*9920*/  IMAD.MOV.U32 R8, RZ, RZ, 0x192 ;  /* 0x00000192ff087424 */ /* 0x002fe400078e00ff */
[----:B------:R-:W-:Y:S01]  /*9930*/  IMAD.MOV.U32 R13, RZ, RZ, RZ ;  /* 0x000000ffff0d7224 */ /* 0x000fe200078e00ff */
[----:B------:R-:W1:Y:S01]  /*9940*/  LDCU.64 UR6, c[0x4][0x78] ;  /* 0x01000f00ff0677ac */ /* 0x000e620008000a00 */
[----:B------:R-:W2:Y:S01]  /*9950*/  LDC.64 R2, c[0x4][R3] ;  /* 0x0100000003027b82 */ /* 0x000ea20000000a00 */
[----:B------:R-:W5:Y:S01]  /*9960*/  LDCU.64 UR4, c[0x4][0x10] ;  /* 0x01000200ff0477ac */ /* 0x000f620008000a00 */
[----:B----4-:R-:W-:Y:S01]  /*9970*/  MOV R5, UR9 ;  /* 0x0000000900057c02 */ /* 0x010fe20008000f00 */
[----:B------:R-:W-:Y:S01]  /*9980*/  IMAD.U32 R4, RZ, RZ, UR8 ;  /* 0x00000008ff047e24 */ /* 0x000fe2000f8e00ff */
[----:B-1----:R-:W-:Y:S01]  /*9990*/  MOV R7, UR7 ;  /* 0x0000000700077c02 */ /* 0x002fe20008000f00 */
[----:B------:R-:W-:Y:S01]  /*99a0*/  IMAD.U32 R6, RZ, RZ, UR6 ;  /* 0x00000006ff067e24 */ /* 0x000fe2000f8e00ff */
[----:B-----5:R-:W-:Y:S01]  /*99b0*/  MOV R11, UR5 ;  /* 0x00000005000b7c02 */ /* 0x020fe20008000f00 */
[----:B------:R-:W-:Y:S02]  /*99c0*/  IMAD.U32 R10, RZ, RZ, UR4 ;  /* 0x00000004ff0a7e24 */ /* 0x000fe4000f8e00ff */
[----:B------:R-:W-:Y:S07]  /*99d0*/  LEPC R20, `(.L_x_121) ;  /* 0x000000001014794e */ /* 0x000fee0000000000 */
[----:B--23--:R-:W-:Y:S05]  /*99e0*/  CALL.ABS.NOINC R2 ;  /* 0x0000000002007343 */ /* 0x00cfea0003c00000 */
.L_x_121:
[----:B------:R-:W-:Y:S01]  /*99f0*/  ISETP.NE.AND P0, PT, R207, RZ, PT ;  /* 0x000000ffcf00720c */ /* 0x000fe20003f05270 */
[----:B------:R-:W-:Y:S05]  /*9a00*/  WARPSYNC.ALL ;  /* 0x0000000000007948 */ /* 0x000fea0003800000 */
[----:B------:R-:W-:Y:S01]  /*9a10*/  R2UR UR4, R146 ;  /* 0x00000000920472ca */ /* 0x000fe200000e0000 */
[----:B------:R-:W-:Y:S01]  /*9a20*/  BSSY.RECONVERGENT B0, `(.L_x_122) ;  /* 0x0000100000007945 */ /* 0x000fe20003800200 */
[----:B------:R-:W-:Y:S02]  /*9a30*/  R2UR UR5, R147 ;  /* 0x00000000930572ca */ /* 0x000fe400000e0000 */
[C---:B-1----:R-:W-:Y:S02]  /*9a40*/  SHF.L.U32 R69, R176.reuse, 0x10, RZ ;  /* 0x00000010b0457819 */ /* 0x042fe400000006ff */
[----:B------:R-:W-:Y:S02]  /*9a50*/  LOP3.LUT R70, R176, 0xffff0000, RZ, 0xc0, !PT ;  /* 0xffff0000b0467812 */ /* 0x000fe400078ec0ff */
[C---:B------:R-:W-:Y:S02]  /*9a60*/  SHF.L.U32 R71, R177.reuse, 0x10, RZ ;  /* 0x00000010b1477819 */ /* 0x040fe400000006ff */
[----:B------:R-:W-:Y:S02]  /*9a70*/  LOP3.LUT R72, R177, 0xffff0000, RZ, 0xc0, !PT ;  /* 0xffff0000b1487812 */ /* 0x000fe400078ec0ff */
[C---:B------:R-:W-:Y:S01]  /*9a80*/  SHF.L.U32 R73, R178.reuse, 0x10, RZ ;  /* 0x00000010b2497819 */ /* 0x040fe200000006ff */
[----:B------:R-:W1:Y:S01]  /*9a90*/  LDTM.x64 R4, tmem[UR4+0xc0] ;  /* 0x0000c004000479ee */ /* 0x000e620008340000 */
[----:B------:R-:W-:Y:S01]  /*9aa0*/  LOP3.LUT R74, R178, 0xffff0000, RZ, 0xc0, !PT ;  /* 0xffff0000b24a7812 */ /* 0x000fe200078ec0ff */
[----:B------:R-:W-:Y:S01]  /*9ab0*/  NOP ;  /* 0x0000000000007918 */ /* 0x000fe20000000000 */
[C---:B------:R-:W-:Y:S01]  /*9ac0*/  SHF.L.U32 R75, R179.reuse, 0x10, RZ ;  /* 0x00000010b34b7819 */ /* 0x040fe200000006ff */
[----:B------:R-:W-:Y:S01]  /*9ad0*/  UIADD3 UR5, UPT, UPT, UR5, 0xb0, URZ ;  /* 0x000000b005057890 */ /* 0x000fe2000fffe0ff */
[----:B------:R-:W-:Y:S02]  /*9ae0*/  LOP3.LUT R76, R179, 0xffff0000, RZ, 0xc0, !PT ;  /* 0xffff0000b34c7812 */ /* 0x000fe400078ec0ff */
[C---:B---3--:R-:W-:Y:S01]  /*9af0*/  SHF.L.U32 R77, R172.reuse, 0x10, RZ ;  /* 0x00000010ac4d7819 */ /* 0x048fe200000006ff */
[----:B------:R-:W-:Y:S01]  /*9b00*/  UPRMT UR5, UR37, 0x654, UR5 ;  /* 0x0000065425057896 */ /* 0x000fe20008000005 */
[----:B------:R-:W-:Y:S02]  /*9b10*/  LOP3.LUT R79, R172, 0xffff0000, RZ, 0xc0, !PT ;  /* 0xffff0000ac4f7812 */ /* 0x000fe400078ec0ff */
[C---:B------:R-:W-:Y:S02]  /*9b20*/  SHF.L.U32 R78, R173.reuse, 0x10, RZ ;  /* 0x00000010ad4e7819 */ /* 0x040fe400000006ff */
[----:B------:R-:W-:Y:S02]  /*9b30*/  LOP3.LUT R80, R173, 0xffff0000, RZ, 0xc0, !PT ;  /* 0xffff0000ad507812 */ /* 0x000fe400078ec0ff */
[C---:B------:R-:W-:Y:S02]  /*9b40*/  SHF.L.U32 R81, R174.reuse, 0x10, RZ ;  /* 0x00000010ae517819 */ /* 0x040fe400000006ff */
[----:B------:R-:W-:Y:S01]  /*9b50*/  LOP3.LUT R82, R174, 0xffff0000, RZ, 0xc0, !PT ;  /* 0xffff0000ae527812 */ /* 0x000fe200078ec0ff */
[----:B-1----:R-:W-:Y:S01]  /*9b60*/  SYNCS.ARRIVE.TRANS64.RED.A1T0 RZ, [UR5], RZ ;  /* 0x000000ffffff79a7 */ /* 0x002fe20008100405 */
[C---:B------:R-:W-:Y:S02]  /*9b70*/  SHF.L.U32 R83, R175.reuse, 0x10, RZ ;  /* 0x00000010af537819 */ /* 0x040fe400000006ff */
[----:B------:R-:W-:Y:S02]  /*9b80*/  LOP3.LUT R84, R175, 0xffff0000, RZ, 0xc0, !PT ;  /* 0xffff0000af547812 */ /* 0x000fe400078ec0ff */
[C---:B------:R-:W-:Y:S01]  /*9b90*/  SHF.L.U32 R85, R168.reuse, 0x10, RZ ;  /* 0x00000010a8557819 */ /* 0x040fe200000006ff */
[C-C-:B------:R-:W-:Y:S01]  /*9ba0*/  FFMA R4, R141.reuse, R4, R68.reuse ;  /* 0x000000048d047223 */ /* 0x140fe20000000044 */
[----:B------:R-:W-:Y:S01]  /*9bb0*/  LOP3.LUT R86, R168, 0xffff0000, RZ, 0xc0, !PT ;  /* 0xffff0000a8567812 */ /* 0x000fe200078ec0ff */
[--C-:B------:R-:W-:Y:S01]  /*9bc0*/  FFMA R5, R141, R5, R68.reuse ;  /* 0x000000058d057223 */ /* 0x100fe20000000044 */
[----:B------:R-:W-:Y:S01]  /*9bd0*/  SHF.L.U32 R87, R169, 0x10, RZ ;  /* 0x00000010a9577819 */ /* 0x000fe200000006ff */
[--C-:B------:R-:W-:Y:S01]  /*9be0*/  FFMA R6, R141, R6, R68.reuse ;  /* 0x000000068d067223 */ /* 0x100fe20000000044 */
[----:B------:R-:W-:Y:S01]  /*9bf0*/  LOP3.LUT R88, R169, 0xffff0000, RZ, 0xc0, !PT ;  /* 0xffff0000a9587812 */ /* 0x000fe200078ec0ff */
[C-C-:B------:R-:W-:Y:S01]  /*9c00*/  FFMA R7, R141.reuse, R7, R68.reuse ;  /* 0x000000078d077223 */ /* 0x140fe20000000044 */
        /* <DEDUP_REMOVED lines=56> */
[C-C-:B------:R-:W-:Y:S01]  /*9f90*/  FFMA R32, R141.reuse, R36, R68.reuse ;  /* 0x000000248d207223 */ /* 0x140fe20000000044 */
[C---:B------:R-:W-:Y:S01]  /*9fa0*/  SHF.L.U32 R117, R152.reuse, 0x10, RZ ;  /* 0x0000001098757819 */ /* 0x040fe200000006ff */
[C-C-:B------:R-:W-:Y:S01]  /*9fb0*/  FFMA R33, R141.reuse, R37, R68.reuse ;  /* 0x000000258d217223 */ /* 0x140fe20000000044 */
[C-C-:B------:R-:W-:Y:S01]  /*9fc0*/  FFMA R34, R141.reuse, R38, R68.reuse ;  /* 0x000000268d227223 */ /* 0x140fe20000000044 */
[----:B------:R-:W-:Y:S01]  /*9fd0*/  LOP3.LUT R118, R152, 0xffff0000, RZ, 0xc0, !PT ;  /* 0xffff000098767812 */ /* 0x000fe200078ec0ff */
[C-C-:B------:R-:W-:Y:S01]  /*9fe0*/  FFMA R39, R141.reuse, R39, R68.reuse ;  /* 0x000000278d277223 */ /* 0x140fe20000000044 */
[--C-:B------:R-:W-:Y:S01]  /*9ff0*/  FFMA R36, R141, R40, R68.reuse ;  /* 0x000000288d247223 */ /* 0x100fe20000000044 */
[----:B------:R-:W-:Y:S01]  /*a000*/  SHF.L.U32 R119, R153, 0x10, RZ ;  /* 0x0000001099777819 */ /* 0x000fe200000006ff */
[C-C-:B------:R-:W-:Y:S01]  /*a010*/  FFMA R37, R141.reuse, R41, R68.reuse ;  /* 0x000000298d257223 */ /* 0x140fe20000000044 */
        /* <DEDUP_REMOVED lines=42> */
[----:B------:R-:W-:Y:S01]  /*a2c0*/  FFMA R2, R143, R79, R2 ;  /* 0x0000004f8f027223 */ /* 0x000fe20000000002 */
[----:B------:R-:W-:Y:S01]  /*a2d0*/  F2FP.RELU.BF16.F32.PACK_AB R4, R5, R4 ;  /* 0x000000040504723e */ /* 0x000fe200000018ff */
[----:B------:R-:W-:Y:S01]  /*a2e0*/  FFMA R3, R143, R78, R3 ;  /* 0x0000004e8f037223 */ /* 0x000fe20000000003 */
[----:B------:R-:W-:Y:S01]  /*a2f0*/  F2FP.RELU.BF16.F32.PACK_AB R5, R7, R6 ;  /* 0x000000060705723e */ /* 0x000fe200000018ff */
[----:B------:R-:W-:Y:S01]  /*a300*/  FFMA R15, R143, R80, R15 ;  /* 0x000000508f0f7223 */ /* 0x000fe2000000000f */
[----:B------:R-:W-:Y:S01]  /*a310*/  F2FP.RELU.BF16.F32.PACK_AB R6, R9, R8 ;  /* 0x000000080906723e */ /* 0x000fe200000018ff */
[----:B------:R-:W-:Y:S01]  /*a320*/  FFMA R12, R143, R81, R12 ;  /* 0x000000518f0c7223 */ /* 0x000fe2000000000c */
[----:B------:R-:W-:Y:S01]  /*a330*/  F2FP.RELU.BF16.F32.PACK_AB R7, R11, R10 ;  /* 0x0000000a0b07723e */ /* 0x000fe200000018ff */
[C---:B------:R-:W-:Y:S01]  /*a340*/  FFMA R13, R143.reuse, R82, R13 ;  /* 0x000000528f0d7223 */ /* 0x040fe2000000000d */
[C---:B------:R-:W-:Y:S01]  /*a350*/  FFMA R14, R143.reuse, R83, R14 ;  /* 0x000000538f0e7223 */ /* 0x040fe2000000000e */
[C---:B------:R-:W-:Y:S01]  /*a360*/  FFMA R19, R143.reuse, R84, R19 ;  /* 0x000000548f137223 */ /* 0x040fe20000000013 */
[C---:B------:R-:W-:Y:S01]  /*a370*/  FFMA R16, R143.reuse, R85, R16 ;  /* 0x000000558f107223 */ /* 0x040fe20000000010 */
[----:B------:R1:W-:Y:S01]  /*a380*/  STS.128 [R219+UR41+0xc400], R4 ;  /* 0x00c40004db007988 */ /* 0x0003e20008000c29 */
[C---:B------:R-:W-:Y:S01]  /*a390*/  FFMA R17, R143.reuse, R86, R17 ;  /* 0x000000568f117223 */ /* 0x040fe20000000011 */
[C---:B------:R-:W-:Y:S01]  /*a3a0*/  FFMA R18, R143.reuse, R87, R18 ;  /* 0x000000578f127223 */ /* 0x040fe20000000012 */
[C---:B------:R-:W-:Y:S01]  /*a3b0*/  FFMA R23, R143.reuse, R88, R23 ;  /* 0x000000588f177223 */ /* 0x040fe20000000017 */
        /* <DEDUP_REMOVED lines=8> */
[----:B------:R-:W-:Y:S01]  /*a440*/  FFMA R24, R143, R93, R24 ;  /* 0x0000005d8f187223 */ /* 0x000fe20000000018 */
[----:B------:R-:W-:Y:S01]  /*a450*/  F2FP.RELU.BF16.F32.PACK_AB R16, R17, R16 ;  /* 0x000000101110723e */ /* 0x000fe200000018ff */
[C---:B------:R-:W-:Y:S01]  /*a460*/  FFMA R25, R143.reuse, R94, R25 ;  /* 0x0000005e8f197223 */ /* 0x040fe20000000019 */
[----:B------:R1:W-:Y:S01]  /*a470*/  STS.128 [R218+0xc400], R8 ;  /* 0x00c40008da007388 */ /* 0x0003e20000000c00 */
        /* <DEDUP_REMOVED lines=45> */
[----:B------:R-:W-:Y:S01]  /*a750*/  FFMA R53, R143, R122, R53 ;  /* 0x0000007a8f357223 */ /* 0x000fe20000000035 */
[----:B------:R-:W-:Y:S01]  /*a760*/  SHF.L.U32 R127, R149, 0x10, RZ ;  /* 0x00000010957f7819 */ /* 0x000fe200000006ff */
[----:B------:R-:W-:Y:S01]  /*a770*/  FFMA R54, R143, R123, R54 ;  /* 0x0000007b8f367223 */ /* 0x000fe20000000036 */
[----:B------:R-:W-:Y:S01]  /*a780*/  LOP3.LUT R128, R149, 0xffff0000, RZ, 0xc0, !PT ;  /* 0xffff000095807812 */ /* 0x000fe200078ec0ff */
[----:B------:R1:W-:Y:S01]  /*a790*/  STS.128 [R214+0xc400], R40 ;  /* 0x00c40028d6007388 */ /* 0x0003e20000000c00 */
[C---:B------:R-:W-:Y:S01]  /*a7a0*/  FFMA R59, R143.reuse, R124, R59 ;  /* 0x0000007c8f3b7223 */ /* 0x040fe2000000003b */
[C---:B------:R-:W-:Y:S01]  /*a7b0*/  SHF.L.U32 R129, R150.reuse, 0x10, RZ ;  /* 0x0000001096817819 */ /* 0x040fe200000006ff */
        /* <DEDUP_REMOVED lines=38> */
.L_x_123:
[----:B------:R-:W-:Y:S05]  /*aa20*/  BSYNC.RECONVERGENT B0 ;  /* 0x0000000000007941 */ /* 0x000fea0003800200 */
.L_x_122:
[----:B------:R-:W-:Y:S01]  /*aa30*/  BAR.SYNC.DEFER_BLOCKING 0x1, 0x80 ;  /* 0x0042000000007b1d */ /* 0x000fe20000010000 */
[----:B------:R-:W-:Y:S01]  /*aa40*/  UISETP.NE.AND UP0, UPT, UR45, -0x4, UPT ;  /* 0xfffffffc2d00788c */ /* 0x000fe2000bf05270 */
[----:B------:R-:W-:Y:S08]  /*aa50*/  IADD3 R181, PT, PT, R181, 0x1, RZ ;  /* 0x00000001b5b57810 */ /* 0x000ff00007ffe0ff */
[----:B------:R-:W-:Y:S05]  /*aa60*/  BRA.U !UP0, `(.L_x_124) ;  /* 0x0000000108287547 */ /* 0x000fea000b800000 */
[----:B------:R-:W-:Y:S01]  /*aa70*/  ISETP.NE.AND P0, PT, R211, RZ, PT ;  /* 0x000000ffd300720c */ /* 0x000fe20003f05270 */
[----:B------:R-:W-:Y:S01]  /*aa80*/  IMAD.U32 R3, RZ, RZ, UR52 ;  /* 0x00000034ff037e24 */ /* 0x000fe2000f8e00ff */
[----:B------:R-:W-:Y:S01]  /*aa90*/  UIADD3 UR52, UPT, UPT, UR52, 0x1, URZ ;  /* 0x0000000134347890 */ /* 0x000fe2000fffe0ff */
[----:B------:R-:W-:Y:S03]  /*aaa0*/  IMAD.U32 R0, RZ, RZ, UR37 ;  /* 0x00000025ff007e24 */ /* 0x000fe6000f8e00ff */
[----:B------:R-:W-:Y:S04]  /*aab0*/  UISETP.NE.AND UP0, UPT, UR52, 0x4, UPT ;  /* 0x000000043400788c */ /* 0x000fe8000bf05270 */
[----:B------:R-:W-:Y:S03]  /*aac0*/  USEL UR52, UR52, URZ, UP0 ;  /* 0x000000ff34347287 */ /* 0x000fe60008000000 */
[----:B------:R-:W-:Y:S05]  /*aad0*/  @!P0 LEA R3, R3, UR41, 0x3 ;  /* 0x0000002903038c11 */ /* 0x000fea000f8e18ff */
[----:B------:R-:W-:Y:S05]  /*aae0*/  @!P0 VIADD R3, R3, 0x50 ;  /* 0x0000005003038836 */ /* 0x000fea0000000000 */
[----:B------:R-:W-:Y:S04]  /*aaf0*/  @!P0 PRMT R0, R0, 0x654, R3 ;  /* 0x0000065400008816 */ /* 0x000fe80000000003 */
[----:B------:R3:W-:Y:S03]  /*ab00*/  @!P0 SYNCS.ARRIVE.TRANS64.RED.A1T0 RZ, [R0+URZ], RZ ;  /* 0x000000ff00ff89a7 */ /* 0x0007e600081004ff */
.L_x_124:
[----:B------:R-:W-:Y:S01]  /*ab10*/  ISETP.NE.AND P2, PT, R208, RZ, PT ;  /* 0x000000ffd000720c */ /* 0x000fe20003f45270 */
[----:B------:R-:W-:Y:S01]  /*ab20*/  UIADD3 UR45, UPT, UPT, UR45, 0x4, URZ ;  /* 0x000000042d2d7890 */ /* 0x000fe2000fffe0ff */
[----:B------:R-:W-:Y:S01]  /*ab30*/  ISETP.NE.AND P0, PT, R210, 0x2, PT ;  /* 0x00000002d200780c */ /* 0x000fe20003f05270 */
[----:B------:R-:W-:Y:S01]  /*ab40*/  IMAD.IADD R2, R138, 0x1, R193 ;  /* 0x000000018a027824 */ /* 0x000fe200078e02c1 */
[----:B------:R-:W-:Y:S01]  /*ab50*/  ISETP.NE.AND P1, PT, R181, 0x2, PT ;  /* 0x00000002b500780c */ /* 0x000fe20003f25270 */
[----:B-1----:R-:W-:Y:S01]  /*ab60*/  IMAD.IADD R5, R139, 0x1, R180 ;  /* 0x000000018b057824 */ /* 0x002fe200078e02b4 */
[----:B------:R-:W-:Y:S02]  /*ab70*/  SEL R3, RZ, 0x1, P0 ;  /* 0x00000001ff037807 */ /* 0x000fe40000000000 */
[----:B---3--:R-:W-:Y:S02]  /*ab80*/  SEL R0, RZ, 0x1, P1 ;  /* 0x00000001ff007807 */ /* 0x008fe40000800000 */
[----:B------:R-:W-:Y:S02]  /*ab90*/  LOP3.LUT R202, R202, R3, RZ, 0x3c, !PT ;  /* 0x00000003caca7212 */ /* 0x000fe400078e3cff */
[----:B------:R-:W-:Y:S02]  /*aba0*/  LOP3.LUT R203, R203, R0, RZ, 0x3c, !PT ;  /* 0x00000000cbcb7212 */ /* 0x000fe400078e3cff */
[----:B------:R-:W-:Y:S02]  /*abb0*/  @P2 R2UR UR44, R201 ;  /* 0x00000000c92c22ca */ /* 0x000fe400000e0000 */
[----:B------:R-:W-:Y:S02]  /*abc0*/  SEL R210, R210, RZ, P0 ;  /* 0x000000ffd2d27207 */ /* 0x000fe40000000000 */
[----:B------:R-:W-:Y:S01]  /*abd0*/  SEL R181, R181, RZ, P1 ;  /* 0x000000ffb5b57207 */ /* 0x000fe20000800000 */
[----:B------:R-:W-:Y:S10]  /*abe0*/  @P2 BRA `(.L_x_125) ;  /* 0xffffff9c00ac2947 */ /* 0x000ff4000383ffff */
[----:B------:R-:W1:Y:S01]  /*abf0*/  LDCU.64 UR6, c[0x0][0x888] ;  /* 0x00011100ff0677ac */ /* 0x000e620008000a00 */
[----:B------:R-:W3:Y:S01]  /*ac00*/  LDCU.64 UR4, c[0x0][0x890] ;  /* 0x00011200ff0477ac */ /* 0x000ee20008000a00 */
[----:B-1----:R-:W-:Y:S02]  /*ac10*/  ISETP.NE.U32.AND P2, PT, RZ, UR6, PT ;  /* 0x00000006ff007c0c */ /* 0x002fe4000bf45070 */
[----:B---3--:R-:W-:Y:S02]  /*ac20*/  ISETP.NE.U32.AND P1, PT, RZ, UR4, PT ;  /* 0x00000004ff007c0c */ /* 0x008fe4000bf25070 */
[----:B------:R-:W-:Y:S02]  /*ac30*/  ISETP.NE.AND.EX P2, PT, RZ, UR7, PT, P2 ;  /* 0x00000007ff007c0c */ /* 0x000fe4000bf45320 */
[----:B------:R-:W-:-:S13]  /*ac40*/  ISETP.NE.AND.EX P0, PT, RZ, UR5, PT, P1 ;  /* 0x00000005ff007c0c */ /* 0x000fda000bf05310 */
[----:B------:R-:W-:Y:S05]  /*ac50*/  @P2 BRA P0, `(.L_x_126) ;  /* 0x00000000003c2947 */ /* 0x000fea0000000000 */
[----:B------:R-:W-:-:S13]  /*ac60*/  ISETP.NE.AND.EX P1, PT, RZ, UR5, PT, P1 ;  /* 0x00000005ff007c0c */ /* 0x000fda000bf25310 */
[----:B------:R-:W-:Y:S05]  /*ac70*/  @P1 BRA `(.L_x_127) ;  /* 0x00000000000c1947 */ /* 0x000fea0003800000 */
[----:B------:R-:W-:-:S13]  /*ac80*/  FSETP.NEU.AND P0, PT, R143, RZ, PT ;  /* 0x000000ff8f00720b */ /* 0x000fda0003f0d000 */
[----:B------:R-:W-:Y:S05]  /*ac90*/  @!P0 EXIT ;  /* 0x000000000000894d */ /* 0x000fea0003800000 */
[----:B------:R-:W-:Y:S05]  /*aca0*/  BRA `(.L_x_126) ;  /* 0x0000000000287947 */ /* 0x000fea0003800000 */
.L_x_127:
[----:B------:R-:W-:Y:S01]  /*acb0*/  ISETP.NE.AND P0, PT, R209, RZ, PT ;  /* 0x000000ffd100720c */ /* 0x000fe20003f05270 */
[----:B------:R-:W-:-:S12]  /*acc0*/  BSSY.RECONVERGENT B0, `(.L_x_126) ;  /* 0x0000008000007945 */ /* 0x000fd80003800200 */
[----:B------:R-:W-:Y:S05]  /*acd0*/  @P0 BRA `(.L_x_128) ;  /* 0x0000000000100947 */ /* 0x000fea0003800000 */
[----:B------:R-:W-:-:S04]  /*ace0*/  ISETP.NE.U32.AND P0, PT, RZ, UR6, PT ;  /* 0x00000006ff007c0c */ /* 0x000fc8000bf05070 */
[----:B------:R-:W-:-:S13]  /*acf0*/  ISETP.NE.AND.EX P0, PT, RZ, UR7, PT, P0 ;  /* 0x00000007ff007c0c */ /* 0x000fda000bf05300 */
[----:B------:R-:W-:Y:S05]  /*ad00*/  @!P0 EXIT ;  /* 0x000000000000894d */ /* 0x000fea0003800000 */
[----:B------:R-:W-:Y:S05]  /*ad10*/  BRA `(.L_x_129) ;  /* 0x0000000000087947 */ /* 0x000fea0003800000 */
.L_x_128:
[----:B------:R-:W-:-:S13]  /*ad20*/  FSETP.NEU.AND P0, PT, R143, RZ, PT ;  /* 0x000000ff8f00720b */ /* 0x000fda0003f0d000 */
[----:B------:R-:W-:Y:S05]  /*ad30*/  @!P0 EXIT ;  /* 0x000000000000894d */ /* 0x000fea0003800000 */
.L_x_129:
[----:B------:R-:W-:Y:S05]  /*ad40*/  BSYNC.RECONVERGENT B0 ;  /* 0x0000000000007941 */ /* 0x000fea0003800200 */
.L_x_126:
[----:B------:R-:W-:Y:S01]  /*ad50*/  ULEA UR4, UR52, UR41, 0x3 ;  /* 0x0000002934047291 */ /* 0x000fe2000f8e18ff */
[----:B------:R-:W-:-:S04]  /*ad60*/  DEPBAR.LE SB0, 0x0 ;  /* 0x000080000000791a */ /* 0x000fc80000000000 */
[----:B------:R-:W-:-:S04]  /*ad70*/  UIADD3 UR4, UPT, UPT, UR4, 0x50, URZ ;  /* 0x0000005004047890 */ /* 0x000fc8000fffe0ff */
[----:B------:R-:W-:-:S09]  /*ad80*/  UPRMT UR4, UR37, 0x654, UR4 ;  /* 0x0000065425047896 */ /* 0x000fd20008000004 */
[----:B------:R-:W-:Y:S01]  /*ad90*/  SYNCS.ARRIVE.TRANS64.RED.A1T0 RZ, [UR4], RZ ;  /* 0x000000ffffff79a7 */ /* 0x000fe20008100404 */
[----:B------:R-:W-:Y:S05]  /*ada0*/  EXIT ;  /* 0x000000000000794d */ /* 0x000fea0003800000 */
.L_x_19:
[----:B----4-:R4:W1:Y:S02]  /*adb0*/  SYNCS.PHASECHK.TRANS64.TRYWAIT P0, [R3+URZ+0xd0], R4 ;  /* 0x0000d004030075a7 */ /* 0x01086400080011ff */
[----:B-1----:R-:W-:Y:S05]  /*adc0*/  @!P0 NANOSLEEP.SYNCS 0x989680 ;  /* 0x009896800000895d */ /* 0x002fea0003900000 */
[----:B------:R-:W1:Y:S02]  /*add0*/  @!P0 SYNCS.PHASECHK.TRANS64 P0, [R3+URZ+0xd0], R4 ;  /* 0x0000d004030085a7 */ /* 0x000e6400080010ff */
[----:B-1----:R-:W-:Y:S05]  /*ade0*/  @!P0 BRA `(.L_x_19) ;  /* 0xfffffffc00f08947 */ /* 0x002fea000383ffff */
[----:B------:R-:W-:Y:S05]  /*adf0*/  BRA `(.L_x_130) ;  /* 0xffffff6400cc7947 */ /* 0x000fea000383ffff */
.L_x_22:
[----:B------:R-:W-:-:S07]  /*ae00*/  MOV R2, UR41 ;  /* 0x0000002900027c02 */ /* 0x000fce0008000f00 */
.L_x_131:
[----:B-1----:R1:W4:Y:S02]  /*ae10*/  SYNCS.PHASECHK.TRANS64.TRYWAIT P0, [R2+URZ+0x18], R5 ;  /* 0x00001805020075a7 */ /* 0x00232400080011ff */
[----:B----4-:R-:W-:Y:S05]  /*ae20*/  @!P0 NANOSLEEP.SYNCS 0x989680 ;  /* 0x009896800000895d */ /* 0x010fea0003900000 */
[----:B------:R-:W4:Y:S02]  /*ae30*/  @!P0 SYNCS.PHASECHK.TRANS64 P0, [R2+URZ+0x18], R5 ;  /* 0x00001805020085a7 */ /* 0x000f2400080010ff */
[----:B----4-:R-:W-:Y:S05]  /*ae40*/  @!P0 BRA `(.L_x_131) ;  /* 0xfffffffc00f08947 */ /* 0x010fea000383ffff */
[----:B------:R-:W-:Y:S05]  /*ae50*/  BRA `(.L_x_21) ;  /* 0xffffff68001c7947 */ /* 0x000fea000383ffff */
.L_x_28:
[----:B-1----:R-:W-:-:S07]  /*ae60*/  MOV R2, UR17 ;  /* 0x0000001100027c02 */ /* 0x002fce0008000f00 */
.L_x_132:
[----:B-1----:R1:W4:Y:S02]  /*ae70*/  SYNCS.PHASECHK.TRANS64.TRYWAIT P0, [R2+URZ+0x18], R5 ;  /* 0x00001805020075a7 */ /* 0x00232400080011ff */
[----:B----4-:R-:W-:Y:S05]  /*ae80*/  @!P0 NANOSLEEP.SYNCS 0x989680 ;  /* 0x009896800000895d */ /* 0x010fea0003900000 */
[----:B------:R-:W4:Y:S02]  /*ae90*/  @!P0 SYNCS.PHASECHK.TRANS64 P0, [R2+URZ+0x18], R5 ;  /* 0x00001805020085a7 */ /* 0x000f2400080010ff */
[----:B----4-:R-:W-:Y:S05]  /*aea0*/  @!P0 BRA `(.L_x_132) ;  /* 0xfffffffc00f08947 */ /* 0x010fea000383ffff */
[----:B------:R-:W-:Y:S05]  /*aeb0*/  BRA `(.L_x_27) ;  /* 0xffffff6800c87947 */ /* 0x000fea000383ffff */
.L_x_32:
[----:B-1----:R1:W4:Y:S02]  /*aec0*/  SYNCS.PHASECHK.TRANS64.TRYWAIT P0, [R2+URZ+0x80], R3 ;  /* 0x00008003020075a7 */ /* 0x00232400080011ff */
[----:B----4-:R-:W-:Y:S05]  /*aed0*/  @!P0 NANOSLEEP.SYNCS 0x989680 ;  /* 0x009896800000895d */ /* 0x010fea0003900000 */
[----:B------:R-:W4:Y:S02]  /*aee0*/  @!P0 SYNCS.PHASECHK.TRANS64 P0, [R2+URZ+0x80], R3 ;  /* 0x00008003020085a7 */ /* 0x000f2400080010ff */
[----:B----4-:R-:W-:Y:S05]  /*aef0*/  @!P0 BRA `(.L_x_32) ;  /* 0xfffffffc00f08947 */ /* 0x010fea000383ffff */
[----:B------:R-:W-:Y:S05]  /*af00*/  BRA `(.L_x_133) ;  /* 0xffffff6c00587947 */ /* 0x000fea000383ffff */
.L_x_36:
[----:B--2---:R-:W-:-:S07]  /*af10*/  MOV R0, UR5 ;  /* 0x0000000500007c02 */ /* 0x004fce0008000f00 */
.L_x_134:
[----:B-1----:R1:W2:Y:S02]  /*af20*/  SYNCS.PHASECHK.TRANS64.TRYWAIT P0, [R0+URZ], R3 ;  /* 0x00000003000075a7 */ /* 0x0022a400080011ff */
[----:B--2---:R-:W-:Y:S05]  /*af30*/  @!P0 NANOSLEEP.SYNCS 0x989680 ;  /* 0x009896800000895d */ /* 0x004fea0003900000 */
[----:B------:R-:W2:Y:S02]  /*af40*/  @!P0 SYNCS.PHASECHK.TRANS64 P0, [R0+URZ], R3 ;  /* 0x00000003000085a7 */ /* 0x000ea400080010ff */
[----:B--2---:R-:W-:Y:S05]  /*af50*/  @!P0 BRA `(.L_x_134) ;  /* 0xfffffffc00f08947 */ /* 0x004fea000383ffff */
[----:B------:R-:W-:Y:S05]  /*af60*/  BRA `(.L_x_135) ;  /* 0xffffff7000c87947 */ /* 0x000fea000383ffff */
.L_x_37:
[----:B--2---:R-:W-:-:S07]  /*af70*/  MOV R0, UR5 ;  /* 0x0000000500007c02 */ /* 0x004fce0008000f00 */
.L_x_136:
[----:B-1----:R1:W2:Y:S02]  /*af80*/  SYNCS.PHASECHK.TRANS64.TRYWAIT P0, [R0+URZ], R3 ;  /* 0x00000003000075a7 */ /* 0x0022a400080011ff */
[----:B--2---:R-:W-:Y:S05]  /*af90*/  @!P0 NANOSLEEP.SYNCS 0x989680 ;  /* 0x009896800000895d */ /* 0x004fea0003900000 */
[----:B------:R-:W2:Y:S02]  /*afa0*/  @!P0 SYNCS.PHASECHK.TRANS64 P0, [R0+URZ], R3 ;  /* 0x00000003000085a7 */ /* 0x000ea400080010ff */
[----:B--2---:R-:W-:Y:S05]  /*afb0*/  @!P0 BRA `(.L_x_136) ;  /* 0xfffffffc00f08947 */ /* 0x004fea000383ffff */
[----:B------:R-:W-:Y:S05]  /*afc0*/  BRA `(.L_x_137) ;  /* 0xffffff7000d47947 */ /* 0x000fea000383ffff */
.L_x_40:
[----:B-1----:R1:W2:Y:S02]  /*afd0*/  SYNCS.PHASECHK.TRANS64.TRYWAIT P0, [R0+URZ+0xc0], R5 ;  /* 0x0000c005000075a7 */ /* 0x0022a400080011ff */
[----:B--2---:R-:W-:Y:S05]  /*afe0*/  @!P0 NANOSLEEP.SYNCS 0x989680 ;  /* 0x009896800000895d */ /* 0x004fea0003900000 */
[----:B------:R-:W2:Y:S02]  /*aff0*/  @!P0 SYNCS.PHASECHK.TRANS64 P0, [R0+URZ+0xc0], R5 ;  /* 0x0000c005000085a7 */ /* 0x000ea400080010ff */
[----:B--2---:R-:W-:Y:S05]  /*b000*/  @!P0 BRA `(.L_x_40) ;  /* 0xfffffffc00f08947 */ /* 0x004fea000383ffff */
[----:B------:R-:W-:Y:S05]  /*b010*/  BRA `(.L_x_138) ;  /* 0xffffff7400307947 */ /* 0x000fea000383ffff */
.L_x_41:
[----:B------:R-:W-:-:S07]  /*b020*/  MOV R0, UR5 ;  /* 0x0000000500007c02 */ /* 0x000fce0008000f00 */
.L_x_139:
[----:B-1----:R1:W2:Y:S02]  /*b030*/  SYNCS.PHASECHK.TRANS64.TRYWAIT P0, [R0+URZ+0x90], R7 ;  /* 0x00009007000075a7 */ /* 0x0022a400080011ff */
[----:B--2---:R-:W-:Y:S05]  /*b040*/  @!P0 NANOSLEEP.SYNCS 0x989680 ;  /* 0x009896800000895d */ /* 0x004fea0003900000 */
[----:B------:R-:W2:Y:S02]  /*b050*/  @!P0 SYNCS.PHASECHK.TRANS64 P0, [R0+URZ+0x90], R7 ;  /* 0x00009007000085a7 */ /* 0x000ea400080010ff */
[----:B--2---:R-:W-:Y:S05]  /*b060*/  @!P0 BRA `(.L_x_139) ;  /* 0xfffffffc00f08947 */ /* 0x004fea000383ffff */
[----:B------:R-:W-:Y:S05]  /*b070*/  BRA `(.L_x_140) ;  /* 0xffffff7400407947 */ /* 0x000fea000383ffff */
.L_x_42:
[----:B-1----:R1:W2:Y:S02]  /*b080*/  SYNCS.PHASECHK.TRANS64.TRYWAIT P1, [R0+URZ+0x80], R5 ;  /* 0x00008005000075a7 */ /* 0x0022a400080211ff */
[----:B--2---:R-:W-:Y:S05]  /*b090*/  @!P1 NANOSLEEP.SYNCS 0x989680 ;  /* 0x009896800000995d */ /* 0x004fea0003900000 */
[----:B------:R-:W2:Y:S02]  /*b0a0*/  @!P1 SYNCS.PHASECHK.TRANS64 P1, [R0+URZ+0x80], R5 ;  /* 0x00008005000095a7 */ /* 0x000ea400080210ff */
[----:B--2---:R-:W-:Y:S05]  /*b0b0*/  @!P1 BRA `(.L_x_42) ;  /* 0xfffffffc00f09947 */ /* 0x004fea000383ffff */
[----:B------:R-:W-:Y:S05]  /*b0c0*/  BRA `(.L_x_141) ;  /* 0xffffff7400707947 */ /* 0x000fea000383ffff */
.L_x_45:
[----:B------:R-:W-:-:S07]  /*b0d0*/  MOV R0, UR5 ;  /* 0x0000000500007c02 */ /* 0x000fce0008000f00 */
.L_x_142:
[----:B-1----:R1:W2:Y:S02]  /*b0e0*/  SYNCS.PHASECHK.TRANS64.TRYWAIT P0, [R0+URZ+0x90], R3 ;  /* 0x00009003000075a7 */ /* 0x0022a400080011ff */
[----:B--2---:R-:W-:Y:S05]  /*b0f0*/  @!P0 NANOSLEEP.SYNCS 0x989680 ;  /* 0x009896800000895d */ /* 0x004fea0003900000 */
[----:B------:R-:W2:Y:S02]  /*b100*/  @!P0 SYNCS.PHASECHK.TRANS64 P0, [R0+URZ+0x90], R3 ;  /* 0x00009003000085a7 */ /* 0x000ea400080010ff */
[----:B--2---:R-:W-:Y:S05]  /*b110*/  @!P0 BRA `(.L_x_142) ;  /* 0xfffffffc00f08947 */ /* 0x004fea000383ffff */
[----:B------:R-:W-:Y:S05]  /*b120*/  BRA `(.L_x_44) ;  /* 0xffffff7400c47947 */ /* 0x000fea000383ffff */
.L_x_52:
[----:B-1----:R1:W2:Y:S02]  /*b130*/  SYNCS.PHASECHK.TRANS64.TRYWAIT P1, [R0+URZ+0x80], R5 ;  /* 0x00008005000075a7 */ /* 0x0022a400080211ff */
[----:B--2---:R-:W-:Y:S05]  /*b140*/  @!P1 NANOSLEEP.SYNCS 0x989680 ;  /* 0x009896800000995d */ /* 0x004fea0003900000 */
[----:B------:R-:W2:Y:S02]  /*b150*/  @!P1 SYNCS.PHASECHK.TRANS64 P1, [R0+URZ+0x80], R5 ;  /* 0x00008005000095a7 */ /* 0x000ea400080210ff */
[----:B--2---:R-:W-:Y:S05]  /*b160*/  @!P1 BRA `(.L_x_52) ;  /* 0xfffffffc00f09947 */ /* 0x004fea000383ffff */
[----:B------:R-:W-:Y:S05]  /*b170*/  BRA `(.L_x_143) ;  /* 0xffffff7c00347947 */ /* 0x000fea000383ffff */
.L_x_53:
[----:B------:R-:W-:-:S07]  /*b180*/  MOV R3, UR7 ;  /* 0x0000000700037c02 */ /* 0x000fce0008000f00 */
.L_x_144:
[----:B-1----:R1:W2:Y:S02]  /*b190*/  SYNCS.PHASECHK.TRANS64.TRYWAIT P0, [R3+URZ+0xb0], R0 ;  /* 0x0000b000030075a7 */ /* 0x0022a400080011ff */
[----:B--2---:R-:W-:Y:S05]  /*b1a0*/  @!P0 NANOSLEEP.SYNCS 0x989680 ;  /* 0x009896800000895d */ /* 0x004fea0003900000 */
[----:B------:R-:W2:Y:S02]  /*b1b0*/  @!P0 SYNCS.PHASECHK.TRANS64 P0, [R3+URZ+0xb0], R0 ;  /* 0x0000b000030085a7 */ /* 0x000ea400080010ff */
[----:B--2---:R-:W-:Y:S05]  /*b1c0*/  @!P0 BRA `(.L_x_144) ;  /* 0xfffffffc00f08947 */ /* 0x004fea000383ffff */
[----:B------:R-:W-:Y:S05]  /*b1d0*/  BRA `(.L_x_145) ;  /* 0xffffff7c006c7947 */ /* 0x000fea000383ffff */
.L_x_56:
[----:B------:R-:W-:Y:S07]  /*b1e0*/  MOV R0, UR6 ;  /* 0x0000000600007c02 */ /* 0x000fee0008000f00 */
.L_x_146:
[----:B-1----:R1:W2:Y:S02]  /*b1f0*/  SYNCS.PHASECHK.TRANS64.TRYWAIT P0, [R0+URZ], R3 ;  /* 0x00000003000075a7 */ /* 0x0022a400080011ff */
[----:B--2---:R-:W-:Y:S05]  /*b200*/  @!P0 NANOSLEEP.SYNCS 0x989680 ;  /* 0x009896800000895d */ /* 0x004fea0003900000 */
[----:B------:R-:W2:Y:S02]  /*b210*/  @!P0 SYNCS.PHASECHK.TRANS64 P0, [R0+URZ], R3 ;  /* 0x00000003000085a7 */ /* 0x000ea400080010ff */
[----:B--2---:R-:W-:Y:S05]  /*b220*/  @!P0 BRA `(.L_x_146) ;  /* 0xfffffffc00f08947 */ /* 0x004fea000383ffff */
[----:B------:R-:W-:Y:S05]  /*b230*/  BRA `(.L_x_55) ;  /* 0xffffff7c00887947 */ /* 0x000fea000383ffff */
.L_x_59:
[----:B------:R-:W-:-:S07]  /*b240*/  MOV R0, UR6 ;  /* 0x0000000600007c02 */ /* 0x000fce0008000f00 */
.L_x_147:
[----:B--2---:R2:W4:Y:S02]  /*b250*/  SYNCS.PHASECHK.TRANS64.TRYWAIT P0, [R0+URZ], R3 ;  /* 0x00000003000075a7 */ /* 0x00452400080011ff */
[----:B----4-:R-:W-:Y:S05]  /*b260*/  @!P0 NANOSLEEP.SYNCS 0x989680 ;  /* 0x009896800000895d */ /* 0x010fea0003900000 */
[----:B------:R-:W4:Y:S02]  /*b270*/  @!P0 SYNCS.PHASECHK.TRANS64 P0, [R0+URZ], R3 ;  /* 0x00000003000085a7 */ /* 0x000f2400080010ff */
[----:B----4-:R-:W-:Y:S05]  /*b280*/  @!P0 BRA `(.L_x_147) ;  /* 0xfffffffc00f08947 */ /* 0x010fea000383ffff */
[----:B------:R-:W-:Y:S05]  /*b290*/  BRA `(.L_x_148) ;  /* 0xffffff8000647947 */ /* 0x000fea000383ffff */
.L_x_60:
[----:B------:R-:W-:-:S07]  /*b2a0*/  MOV R0, UR7 ;  /* 0x0000000700007c02 */ /* 0x000fce0008000f00 */
.L_x_149:
[----:B-1----:R1:W2:Y:S02]  /*b2b0*/  SYNCS.PHASECHK.TRANS64.TRYWAIT P0, [R0+URZ], R3 ;  /* 0x00000003000075a7 */ /* 0x0022a400080011ff */
[----:B--2---:R-:W-:Y:S05]  /*b2c0*/  @!P0 NANOSLEEP.SYNCS 0x989680 ;  /* 0x009896800000895d */ /* 0x004fea0003900000 */
[----:B------:R-:W2:Y:S02]  /*b2d0*/  @!P0 SYNCS.PHASECHK.TRANS64 P0, [R0+URZ], R3 ;  /* 0x00000003000085a7 */ /* 0x000ea400080010ff */
[----:B--2---:R-:W-:Y:S05]  /*b2e0*/  @!P0 BRA `(.L_x_149) ;  /* 0xfffffffc00f08947 */ /* 0x004fea000383ffff */
[----:B------:R-:W-:Y:S05]  /*b2f0*/  BRA `(.L_x_150) ;  /* 0xffffff8000707947 */ /* 0x000fea000383ffff */
.L_x_65:
[----:B---3--:R3:W1:Y:S02]  /*b300*/  SYNCS.PHASECHK.TRANS64.TRYWAIT P0, [R0+URZ+0x80], R3 ;  /* 0x00008003000075a7 */ /* 0x00866400080011ff */
[----:B-1----:R-:W-:Y:S05]  /*b310*/  @!P0 NANOSLEEP.SYNCS 0x989680 ;  /* 0x009896800000895d */ /* 0x002fea0003900000 */
[----:B------:R-:W1:Y:S02]  /*b320*/  @!P0 SYNCS.PHASECHK.TRANS64 P0, [R0+URZ+0x80], R3 ;  /* 0x00008003000085a7 */ /* 0x000e6400080010ff */
[----:B-1----:R-:W-:Y:S05]  /*b330*/  @!P0 BRA `(.L_x_65) ;  /* 0xfffffffc00f08947 */ /* 0x002fea000383ffff */
[----:B------:R-:W-:Y:S05]  /*b340*/  BRA `(.L_x_151) ;  /* 0xffffff84007c7947 */ /* 0x000fea000383ffff */
.L_x_68:
[----:B------:R-:W-:Y:S07]  /*b350*/  MOV R0, UR6 ;  /* 0x0000000600007c02 */ /* 0x000fee0008000f00 */
.L_x_152:
[----:B-1----:R1:W3:Y:S02]  /*b360*/  SYNCS.PHASECHK.TRANS64.TRYWAIT P0, [R0+URZ+0x78], R3 ;  /* 0x00007803000075a7 */ /* 0x0022e400080011ff */
[----:B---3--:R-:W-:Y:S05]  /*b370*/  @!P0 NANOSLEEP.SYNCS 0x989680 ;  /* 0x009896800000895d */ /* 0x008fea0003900000 */
[----:B------:R-:W3:Y:S02]  /*b380*/  @!P0 SYNCS.PHASECHK.TRANS64 P0, [R0+URZ+0x78], R3 ;  /* 0x00007803000085a7 */ /* 0x000ee400080010ff */
[----:B---3--:R-:W-:Y:S05]  /*b390*/  @!P0 BRA `(.L_x_152) ;  /* 0xfffffffc00f08947 */ /* 0x008fea000383ffff */
[----:B------:R-:W-:Y:S05]  /*b3a0*/  BRA `(.L_x_67) ;  /* 0xffffff88005c7947 */ /* 0x000fea000383ffff */
.L_x_71:
[----:B------:R-:W-:Y:S07]  /*b3b0*/  MOV R0, UR6 ;  /* 0x0000000600007c02 */ /* 0x000fee0008000f00 */
.L_x_153:
[----:B-1----:R1:W2:Y:S02]  /*b3c0*/  SYNCS.PHASECHK.TRANS64.TRYWAIT P0, [R0+URZ+0x50], R11 ;  /* 0x0000500b000075a7 */ /* 0x0022a400080011ff */
[----:B--2---:R-:W-:Y:S05]  /*b3d0*/  @!P0 NANOSLEEP.SYNCS 0x989680 ;  /* 0x009896800000895d */ /* 0x004fea0003900000 */
[----:B------:R-:W2:Y:S02]  /*b3e0*/  @!P0 SYNCS.PHASECHK.TRANS64 P0, [R0+URZ+0x50], R11 ;  /* 0x0000500b000085a7 */ /* 0x000ea400080010ff */
[----:B--2---:R-:W-:Y:S05]  /*b3f0*/  @!P0 BRA `(.L_x_153) ;  /* 0xfffffffc00f08947 */ /* 0x004fea000383ffff */
[----:B------:R-:W-:Y:S05]  /*b400*/  BRA `(.L_x_154) ;  /* 0xffffff8800d47947 */ /* 0x000fea000383ffff */
.L_x_72:
[----:B------:R-:W-:Y:S07]  /*b410*/  MOV R0, UR6 ;  /* 0x0000000600007c02 */ /* 0x000fee0008000f00 */
.L_x_155:
[----:B-1----:R1:W2:Y:S02]  /*b420*/  SYNCS.PHASECHK.TRANS64.TRYWAIT P0, [R0+URZ+0x58], R11 ;  /* 0x0000580b000075a7 */ /* 0x0022a400080011ff */
[----:B--2---:R-:W-:Y:S05]  /*b430*/  @!P0 NANOSLEEP.SYNCS 0x989680 ;  /* 0x009896800000895d */ /* 0x004fea0003900000 */
[----:B------:R-:W2:Y:S02]  /*b440*/  @!P0 SYNCS.PHASECHK.TRANS64 P0, [R0+URZ+0x58], R11 ;  /* 0x0000580b000085a7 */ /* 0x000ea400080010ff */
[----:B--2---:R-:W-:Y:S05]  /*b450*/  @!P0 BRA `(.L_x_155) ;  /* 0xfffffffc00f08947 */ /* 0x004fea000383ffff */
[----:B------:R-:W-:Y:S05]  /*b460*/  BRA `(.L_x_156) ;  /* 0xffffff8c00107947 */ /* 0x000fea000383ffff */
.L_x_73:
[----:B------:R-:W-:Y:S07]  /*b470*/  MOV R0, UR6 ;  /* 0x0000000600007c02 */ /* 0x000fee0008000f00 */
.L_x_157:
[----:B-1----:R1:W2:Y:S02]  /*b480*/  SYNCS.PHASECHK.TRANS64.TRYWAIT P0, [R0+URZ+0x60], R11 ;  /* 0x0000600b000075a7 */ /* 0x0022a400080011ff */
[----:B--2---:R-:W-:Y:S05]  /*b490*/  @!P0 NANOSLEEP.SYNCS 0x989680 ;  /* 0x009896800000895d */ /* 0x004fea0003900000 */
[----:B------:R-:W2:Y:S02]  /*b4a0*/  @!P0 SYNCS.PHASECHK.TRANS64 P0, [R0+URZ+0x60], R11 ;  /* 0x0000600b000085a7 */ /* 0x000ea400080010ff */
[----:B--2---:R-:W-:Y:S05]  /*b4b0*/  @!P0 BRA `(.L_x_157) ;  /* 0xfffffffc00f08947 */ /* 0x004fea000383ffff */
[----:B------:R-:W-:Y:S05]  /*b4c0*/  BRA `(.L_x_158) ;  /* 0xffffff8c00587947 */ /* 0x000fea000383ffff */
.L_x_74:
[----:B------:R-:W-:Y:S07]  /*b4d0*/  MOV R0, UR6 ;  /* 0x0000000600007c02 */ /* 0x000fee0008000f00 */
.L_x_159:
[----:B-1----:R1:W2:Y:S02]  /*b4e0*/  SYNCS.PHASECHK.TRANS64.TRYWAIT P0, [R0+URZ+0x68], R11 ;  /* 0x0000680b000075a7 */ /* 0x0022a400080011ff */
[----:B--2---:R-:W-:Y:S05]  /*b4f0*/  @!P0 NANOSLEEP.SYNCS 0x989680 ;  /* 0x009896800000895d */ /* 0x004fea0003900000 */
[----:B------:R-:W2:Y:S02]  /*b500*/  @!P0 SYNCS.PHASECHK.TRANS64 P0, [R0+URZ+0x68], R11 ;  /* 0x0000680b000085a7 */ /* 0x000ea400080010ff */
[----:B--2---:R-:W-:Y:S05]  /*b510*/  @!P0 BRA `(.L_x_159) ;  /* 0xfffffffc00f08947 */ /* 0x004fea000383ffff */
[----:B------:R-:W-:Y:S05]  /*b520*/  BRA `(.L_x_160) ;  /* 0xffffff8c00e07947 */ /* 0x000fea000383ffff */
.L_x_76:
[----:B------:R-:W-:-:S07]  /*b530*/  MOV R0, UR6 ;  /* 0x0000000600007c02 */ /* 0x000fce0008000f00 */
.L_x_161:
[----:B-1----:R1:W2:Y:S02]  /*b540*/  SYNCS.PHASECHK.TRANS64.TRYWAIT P0, [R0+URZ+0x50], R3 ;  /* 0x00005003000075a7 */ /* 0x0022a400080011ff */
[----:B--2---:R-:W-:Y:S05]  /*b550*/  @!P0 NANOSLEEP.SYNCS 0x989680 ;  /* 0x009896800000895d */ /* 0x004fea0003900000 */
[----:B------:R-:W2:Y:S02]  /*b560*/  @!P0 SYNCS.PHASECHK.TRANS64 P0, [R0+URZ+0x50], R3 ;  /* 0x00005003000085a7 */ /* 0x000ea400080010ff */
[----:B--2---:R-:W-:Y:S05]  /*b570*/  @!P0 BRA `(.L_x_161) ;  /* 0xfffffffc00f08947 */ /* 0x004fea000383ffff */
[----:B------:R-:W-:Y:S05]  /*b580*/  BRA `(.L_x_162) ;  /* 0xffffff9000507947 */ /* 0x000fea000383ffff */
.L_x_77:
[----:B-1----:R-:W-:-:S07]  /*b590*/  MOV R0, UR6 ;  /* 0x0000000600007c02 */ /* 0x002fce0008000f00 */
.L_x_163:
[----:B-1----:R1:W2:Y:S02]  /*b5a0*/  SYNCS.PHASECHK.TRANS64.TRYWAIT P0, [R0+URZ+0x58], R3 ;  /* 0x00005803000075a7 */ /* 0x0022a400080011ff */
[----:B--2---:R-:W-:Y:S05]  /*b5b0*/  @!P0 NANOSLEEP.SYNCS 0x989680 ;  /* 0x009896800000895d */ /* 0x004fea0003900000 */
[----:B------:R-:W2:Y:S02]  /*b5c0*/  @!P0 SYNCS.PHASECHK.TRANS64 P0, [R0+URZ+0x58], R3 ;  /* 0x00005803000085a7 */ /* 0x000ea400080010ff */
[----:B--2---:R-:W-:Y:S05]  /*b5d0*/  @!P0 BRA `(.L_x_163) ;  /* 0xfffffffc00f08947 */ /* 0x004fea000383ffff */
[----:B------:R-:W-:Y:S05]  /*b5e0*/  BRA `(.L_x_164) ;  /* 0xffffff9000407947 */ /* 0x000fea000383ffff */
.L_x_78:
[----:B-1----:R-:W-:-:S07]  /*b5f0*/  MOV R0, UR6 ;  /* 0x0000000600007c02 */ /* 0x002fce0008000f00 */
.L_x_165:
[----:B-1----:R1:W2:Y:S02]  /*b600*/  SYNCS.PHASECHK.TRANS64.TRYWAIT P0, [R0+URZ+0x60], R3 ;  /* 0x00006003000075a7 */ /* 0x0022a400080011ff */
[----:B--2---:R-:W-:Y:S05]  /*b610*/  @!P0 NANOSLEEP.SYNCS 0x989680 ;  /* 0x009896800000895d */ /* 0x004fea0003900000 */
[----:B------:R-:W2:Y:S02]  /*b620*/  @!P0 SYNCS.PHASECHK.TRANS64 P0, [R0+URZ+0x60], R3 ;  /* 0x00006003000085a7 */ /* 0x000ea400080010ff */
[----:B--2---:R-:W-:Y:S05]  /*b630*/  @!P0 BRA `(.L_x_165) ;  /* 0xfffffffc00f08947 */ /* 0x004fea000383ffff */
[----:B------:R-:W-:Y:S05]  /*b640*/  BRA `(.L_x_166) ;  /* 0xffffff9000307947 */ /* 0x000fea000383ffff */
.L_x_80:
[----:B--2---:R2:W4:Y:S02]  /*b650*/  SYNCS.PHASECHK.TRANS64.TRYWAIT P0, [R0+URZ+0x80], R3 ;  /* 0x00008003000075a7 */ /* 0x00452400080011ff */
[----:B----4-:R-:W-:Y:S05]  /*b660*/  @!P0 NANOSLEEP.SYNCS 0x989680 ;  /* 0x009896800000895d */ /* 0x010fea0003900000 */
[----:B------:R-:W4:Y:S02]  /*b670*/  @!P0 SYNCS.PHASECHK.TRANS64 P0, [R0+URZ+0x80], R3 ;  /* 0x00008003000085a7 */ /* 0x000f2400080010ff */
[----:B----4-:R-:W-:Y:S05]  /*b680*/  @!P0 BRA `(.L_x_80) ;  /* 0xfffffffc00f08947 */ /* 0x010fea000383ffff */
[----:B------:R-:W-:Y:S05]  /*b690*/  BRA `(.L_x_167) ;  /* 0xffffff9400147947 */ /* 0x000fea000383ffff */
.L_x_93:
[----:B-1----:R-:W-:Y:S04]  /*b6a0*/  MOV R2, UR41 ;  /* 0x0000002900027c02 */ /* 0x002fe80008000f00 */
[----:B------:R1:W2:Y:S03]  /*b6b0*/  SYNCS.PHASECHK.TRANS64.TRYWAIT P0, [R2+URZ+0x30], R3 ;  /* 0x00003003020075a7 */ /* 0x0002a600080011ff */
[----:B--2---:R-:W-:Y:S05]  /*b6c0*/  @!P0 NANOSLEEP.SYNCS 0x989680 ;  /* 0x009896800000895d */ /* 0x004fea0003900000 */
[----:B------:R-:W2:Y:S02]  /*b6d0*/  @!P0 SYNCS.PHASECHK.TRANS64 P0, [R2+URZ+0x30], R3 ;  /* 0x00003003020085a7 */ /* 0x000ea400080010ff */
[----:B--2---:R-:W-:Y:S05]  /*b6e0*/  @!P0 BRA `(.L_x_93) ;  /* 0xfffffffc00ec8947 */ /* 0x004fea000383ffff */
[----:B------:R-:W-:Y:S05]  /*b6f0*/  BRA `(.L_x_92) ;  /* 0xffffffa4000c7947 */ /* 0x000fea000383ffff */
.L_x_95:
[----:B-1----:R1:W3:Y:S02]  /*b700*/  SYNCS.PHASECHK.TRANS64.TRYWAIT P1, [R147+URZ+0xa0], R0 ;  /* 0x0000a000930075a7 */ /* 0x0022e400080211ff */
[----:B---3--:R-:W-:Y:S05]  /*b710*/  @!P1 NANOSLEEP.SYNCS 0x989680 ;  /* 0x009896800000995d */ /* 0x008fea0003900000 */
[----:B------:R-:W3:Y:S02]  /*b720*/  @!P1 SYNCS.PHASECHK.TRANS64 P1, [R147+URZ+0xa0], R0 ;  /* 0x0000a000930095a7 */ /* 0x000ee400080210ff */
[----:B---3--:R-:W-:Y:S05]  /*b730*/  @!P1 BRA `(.L_x_95) ;  /* 0xfffffffc00f09947 */ /* 0x008fea000383ffff */
[----:B------:R-:W-:Y:S05]  /*b740*/  BRA `(.L_x_94) ;  /* 0xffffffa400447947 */ /* 0x000fea000383ffff */
.L_x_104:
[----:B---3--:R3:W4:Y:S02]  /*b750*/  SYNCS.PHASECHK.TRANS64.TRYWAIT P0, [R3+URZ+0x30], R0 ;  /* 0x00003000030075a7 */ /* 0x00872400080011ff */
[----:B----4-:R-:W-:Y:S05]  /*b760*/  @!P0 NANOSLEEP.SYNCS 0x989680 ;  /* 0x009896800000895d */ /* 0x010fea0003900000 */
[----:B------:R-:W4:Y:S02]  /*b770*/  @!P0 SYNCS.PHASECHK.TRANS64 P0, [R3+URZ+0x30], R0 ;  /* 0x00003000030085a7 */ /* 0x000f2400080010ff */
[----:B----4-:R-:W-:Y:S05]  /*b780*/  @!P0 BRA `(.L_x_104) ;  /* 0xfffffffc00f08947 */ /* 0x010fea000383ffff */
[----:B------:R-:W-:Y:S05]  /*b790*/  BRA `(.L_x_103) ;  /* 0xffffffb400f07947 */ /* 0x000fea000383ffff */
.L_x_112:
[----:B---3--:R3:W4:Y:S02]  /*b7a0*/  SYNCS.PHASECHK.TRANS64.TRYWAIT P0, [R0+URZ+0x30], R7 ;  /* 0x00003007000075a7 */ /* 0x00872400080011ff */
[----:B----4-:R-:W-:Y:S05]  /*b7b0*/  @!P0 NANOSLEEP.SYNCS 0x989680 ;  /* 0x009896800000895d */ /* 0x010fea0003900000 */
[----:B------:R-:W4:Y:S02]  /*b7c0*/  @!P0 SYNCS.PHASECHK.TRANS64 P0, [R0+URZ+0x30], R7 ;  /* 0x00003007000085a7 */ /* 0x000f2400080010ff */
[----:B----4-:R-:W-:Y:S05]  /*b7d0*/  @!P0 BRA `(.L_x_112) ;  /* 0xfffffffc00f08947 */ /* 0x010fea000383ffff */
[----:B------:R-:W-:Y:S05]  /*b7e0*/  BRA `(.L_x_111) ;  /* 0xffffffc800e47947 */ /* 0x000fea000383ffff */
.L_x_120:
[----:B---3--:R3:W4:Y:S02]  /*b7f0*/  SYNCS.PHASECHK.TRANS64.TRYWAIT P0, [R3+URZ+0x30], R0 ;  /* 0x00003000030075a7 */ /* 0x00872400080011ff */
[----:B----4-:R-:W-:Y:S05]  /*b800*/  @!P0 NANOSLEEP.SYNCS 0x989680 ;  /* 0x009896800000895d */ /* 0x010fea0003900000 */
[----:B------:R-:W4:Y:S02]  /*b810*/  @!P0 SYNCS.PHASECHK.TRANS64 P0, [R3+URZ+0x30], R0 ;  /* 0x00003000030085a7 */ /* 0x000f2400080010ff */
[----:B----4-:R-:W-:Y:S05]  /*b820*/  @!P0 BRA `(.L_x_120) ;  /* 0xfffffffc00f08947 */ /* 0x010fea000383ffff */
[----:B------:R-:W-:Y:S05]  /*b830*/  BRA `(.L_x_119) ;  /* 0xffffffdc00d87947 */ /* 0x000fea000383ffff */
        .weak           $__internal_0_$__cuda_sm10x_tcgen05_guardrail_trap_col_being_dealloced_not_returned_by_alloc
        .type           $__internal_0_$__cuda_sm10x_tcgen05_guardrail_trap_col_being_dealloced_not_returned_by_alloc,@function
        .size           $__internal_0_$__cuda_sm10x_tcgen05_guardrail_trap_col_being_dealloced_not_returned_by_alloc,($__internal_1_$__cuda_sm10x_tcgen05_guardrail_trap_phase_invalid_during_alloc - $__internal_0_$__cuda_sm10x_tcgen05_guardrail_trap_col_being_dealloced_not_returned_by_alloc)
$__internal_0_$__cuda_sm10x_tcgen05_guardrail_trap_col_being_dealloced_not_returned_by_alloc:
[----:B------:R-:W-:Y:S05]  /*b840*/  BPT.TRAP 0x1 ;  /* 0x000000040000795c */ /* 0x000fea0000300000 */
[----:B------:R-:W-:-:S04]  /*b850*/  HFMA2 R3, -RZ, RZ, 0, 0 ;  /* 0x00000000ff037431 */ /* 0x000fc800000001ff */
[----:B------:R-:W-:Y:S05]  /*b860*/  RET.REL.NODEC R2 `(_ZN7cutlass13device_kernelINS_4gemm6kernel13GemmUniversalIN4cute5tupleIJiiiiEEENS1_10collective13CollectiveMmaINS1_35MainloopSm100TmaUmmaWarpSpecializedILi3ELi2ELi2ENS5_IJNS4_1CILi1EEESB_SB_EEEEENS5_IJNSA_ILi128EEENSA_ILi256EEENSA_ILi64EEEEEENS_10bfloat16_tENS5_IJlSB_lEEESI_SJ_NS4_8TiledMMAINS4_8MMA_AtomIJNS4_20SM100_MMA_F16BF16_SSISI_SI_fLi128ELi256ELNS4_4UMMA5MajorE0ELSO_0ELNSN_7ScaleInE0ELSP_0EEEEEENS4_6LayoutISC_NS5_IJNSA_ILi0EEEST_ST_EEEEENS5_IJNS4_10UnderscoreESW_SW_EEEEENS4_13SM90_TMA_LOADENS4_14ComposedLayoutINS4_7SwizzleILi3ELi4ELi3EEENS4_18smem_ptr_flag_bitsILi16EEENSS_INS5_IJNSA_ILi8EEESG_EEENS5_IJSG_SB_EEEEEEEvNS4_8identityESZ_S19_vS1A_EENS_8epilogue10collective18CollectiveEpilogueINS1C_23Sm100TmaWarpSpecializedILi4ELi2ELi64ELb1ELb0EEEJSH_NS5_IJNSS_ISE_SB_EENSS_ISG_SB_EEEEESI_SJ_SI_SJ_NS1C_6fusion15FusionCallbacksIS1G_NS1K_23LinCombPerRowBiasEltActINS1C_6thread4ReLuESI_fSI_SI_fLi8ELNS_15FloatRoundStyleE2EEESH_S1J_JEEENS4_5SM1004TMEM4LOAD26SM100_TMEM_LOAD_32dp32b64xESZ_S19_NS4_39AutoVectorizingCopyWithAssumedAlignmentILi128EEENS4_14SM90_TMA_STOREES19_S1X_S1X_EEEvvEEEEvNT_6ParamsE) ;  /* 0xffffff4402e47950 */ /* 0x000fea0003c3ffff */
        .weak           $__internal_1_$__cuda_sm10x_tcgen05_guardrail_trap_phase_invalid_during_alloc
        .type           $__internal_1_$__cuda_sm10x_tcgen05_guardrail_trap_phase_invalid_during_alloc,@function
        .size           $__internal_1_$__cuda_sm10x_tcgen05_guardrail_trap_phase_invalid_during_alloc,($__internal_2_$__cuda_sm10x_tcgen05_guardrail_trap_unallocated_columns_being_dealloced - $__internal_1_$__cuda_sm10x_tcgen05_guardrail_trap_phase_invalid_during_alloc)
$__internal_1_$__cuda_sm10x_tcgen05_guardrail_trap_phase_invalid_during_alloc:
[----:B------:R-:W-:Y:S05]  /*b870*/  BPT.TRAP 0x1 ;  /* 0x000000040000795c */ /* 0x000fea0000300000 */
[----:B------:R-:W-:-:S04]  /*b880*/  MOV R3, 0x0 ;  /* 0x0000000000037802 */ /* 0x000fc80000000f00 */
[----:B------:R-:W-:Y:S05]  /*b890*/  RET.REL.NODEC R2 `(_ZN7cutlass13device_kernelINS_4gemm6kernel13GemmUniversalIN4cute5tupleIJiiiiEEENS1_10collective13CollectiveMmaINS1_35MainloopSm100TmaUmmaWarpSpecializedILi3ELi2ELi2ENS5_IJNS4_1CILi1EEESB_SB_EEEEENS5_IJNSA_ILi128EEENSA_ILi256EEENSA_ILi64EEEEEENS_10bfloat16_tENS5_IJlSB_lEEESI_SJ_NS4_8TiledMMAINS4_8MMA_AtomIJNS4_20SM100_MMA_F16BF16_SSISI_SI_fLi128ELi256ELNS4_4UMMA5MajorE0ELSO_0ELNSN_7ScaleInE0ELSP_0EEEEEENS4_6LayoutISC_NS5_IJNSA_ILi0EEEST_ST_EEEEENS5_IJNS4_10UnderscoreESW_SW_EEEEENS4_13SM90_TMA_LOADENS4_14ComposedLayoutINS4_7SwizzleILi3ELi4ELi3EEENS4_18smem_ptr_flag_bitsILi16EEENSS_INS5_IJNSA_ILi8EEESG_EEENS5_IJSG_SB_EEEEEEEvNS4_8identityESZ_S19_vS1A_EENS_8epilogue10collective18CollectiveEpilogueINS1C_23Sm100TmaWarpSpecializedILi4ELi2ELi64ELb1ELb0EEEJSH_NS5_IJNSS_ISE_SB_EENSS_ISG_SB_EEEEESI_SJ_SI_SJ_NS1C_6fusion15FusionCallbacksIS1G_NS1K_23LinCombPerRowBiasEltActINS1C_6thread4ReLuESI_fSI_SI_fLi8ELNS_15FloatRoundStyleE2EEESH_S1J_JEEENS4_5SM1004TMEM4LOAD26SM100_TMEM_LOAD_32dp32b64xESZ_S19_NS4_39AutoVectorizingCopyWithAssumedAlignmentILi128EEENS4_14SM90_TMA_STOREES19_S1X_S1X_EEEvvEEEEvNT_6ParamsE) ;  /* 0xffffff4402d87950 */ /* 0x000fea0003c3ffff */
        .weak           $__internal_2_$__cuda_sm10x_tcgen05_guardrail_trap_unallocated_columns_being_dealloced
        .type           $__internal_2_$__cuda_sm10x_tcgen05_guardrail_trap_unallocated_columns_being_dealloced,@function
        .size           $__internal_2_$__cuda_sm10x_tcgen05_guardrail_trap_unallocated_columns_being_dealloced,(.L_x_169 - $__internal_2_$__cuda_sm10x_tcgen05_guardrail_trap_unallocated_columns_being_dealloced)
$__internal_2_$__cuda_sm10x_tcgen05_guardrail_trap_unallocated_columns_being_dealloced:
[----:B------:R-:W-:Y:S05]  /*b8a0*/  BPT.TRAP 0x1 ;  /* 0x000000040000795c */ /* 0x000fea0000300000 */
[----:B------:R-:W-:-:S04]  /*b8b0*/  HFMA2 R3, -RZ, RZ, 0, 0 ;  /* 0x00000000ff037431 */ /* 0x000fc800000001ff */
[----:B------:R-:W-:Y:S05]  /*b8c0*/  RET.REL.NODEC R2 `(_ZN7cutlass13device_kernelINS_4gemm6kernel13GemmUniversalIN4cute5tupleIJiiiiEEENS1_10collective13CollectiveMmaINS1_35MainloopSm100TmaUmmaWarpSpecializedILi3ELi2ELi2ENS5_IJNS4_1CILi1EEESB_SB_EEEEENS5_IJNSA_ILi128EEENSA_ILi256EEENSA_ILi64EEEEEENS_10bfloat16_tENS5_IJlSB_lEEESI_SJ_NS4_8TiledMMAINS4_8MMA_AtomIJNS4_20SM100_MMA_F16BF16_SSISI_SI_fLi128ELi256ELNS4_4UMMA5MajorE0ELSO_0ELNSN_7ScaleInE0ELSP_0EEEEEENS4_6LayoutISC_NS5_IJNSA_ILi0EEEST_ST_EEEEENS5_IJNS4_10UnderscoreESW_SW_EEEEENS4_13SM90_TMA_LOADENS4_14ComposedLayoutINS4_7SwizzleILi3ELi4ELi3EEENS4_18smem_ptr_flag_bitsILi16EEENSS_INS5_IJNSA_ILi8EEESG_EEENS5_IJSG_SB_EEEEEEEvNS4_8identityESZ_S19_vS1A_EENS_8epilogue10collective18CollectiveEpilogueINS1C_23Sm100TmaWarpSpecializedILi4ELi2ELi64ELb1ELb0EEEJSH_NS5_IJNSS_ISE_SB_EENSS_ISG_SB_EEEEESI_SJ_SI_SJ_NS1C_6fusion15FusionCallbacksIS1G_NS1K_23LinCombPerRowBiasEltActINS1C_6thread4ReLuESI_fSI_SI_fLi8ELNS_15FloatRoundStyleE2EEESH_S1J_JEEENS4_5SM1004TMEM4LOAD26SM100_TMEM_LOAD_32dp32b64xESZ_S19_NS4_39AutoVectorizingCopyWithAssumedAlignmentILi128EEENS4_14SM90_TMA_STOREES19_S1X_S1X_EEEvvEEEEvNT_6ParamsE) ;  /* 0xffffff4402cc7950 */ /* 0x000fea0003c3ffff */
.L_x_168:
[----:B------:R-:W-:-:S00]  /*b8d0*/  BRA `(.L_x_168) ;  /* 0xfffffffc00fc7947 */ /* 0x000fc0000383ffff */
[----:B------:R-:W-:-:S00]  /*b8e0*/  NOP ;  /* 0x0000000000007918 */ /* 0x000fc00000000000 */
        /* <DEDUP_REMOVED lines=9> */
.L_x_169:


//--------------------- .nv.global.init           --------------------------
	.section	.nv.global.init,"aw",@progbits
.nv.global.init:
	.type		$str$27,@object
	.size		$str$27,($str$28 - $str$27)
$str$27:
        /*0000*/ 	.byte	0x28, 0x61, 0x64, 0x64, 0x72, 0x65, 0x73, 0x73, 0x20, 0x26, 0x20, 0x6d, 0x61, 0x73, 0x6b, 0x29
        /*0010*/ 	.byte	0x20, 0x3d, 0x3d, 0x20, 0x30, 0x00
	.type		$str$28,@object
	.size		$str$28,($str$26 - $str$28)
$str$28:
        /*0016*/ 	.byte	0x2f, 0x74, 0x6d, 0x70, 0x2f, 0x63, 0x75, 0x74, 0x6c, 0x61, 0x73, 0x73, 0x5f, 0x73, 0x77, 0x65
        /*0026*/ 	.byte	0x65, 0x70, 0x5f, 0x73, 0x72, 0x63, 0x2f, 0x69, 0x6e, 0x63, 0x6c, 0x75, 0x64, 0x65, 0x2f, 0x63
        /*0036*/ 	.byte	0x75, 0x74, 0x65, 0x2f, 0x70, 0x6f, 0x69, 0x6e, 0x74, 0x65, 0x72, 0x5f, 0x66, 0x6c, 0x61, 0x67
        /*0046*/ 	.byte	0x67, 0x65, 0x64, 0x2e, 0x68, 0x70, 0x70, 0x00
	.type		$str$26,@object
	.size		$str$26,($str$25 - $str$26)
$str$26:
        /*004e*/ 	.byte	0x2f, 0x74, 0x6d, 0x70, 0x2f, 0x63, 0x75, 0x74, 0x6c, 0x61, 0x73, 0x73, 0x5f, 0x73, 0x77, 0x65
        /*005e*/ 	.byte	0x65, 0x70, 0x5f, 0x73, 0x72, 0x63, 0x2f, 0x69, 0x6e, 0x63, 0x6c, 0x75, 0x64, 0x65, 0x2f, 0x63
        /*006e*/ 	.byte	0x75, 0x74, 0x65, 0x2f, 0x61, 0x74, 0x6f, 0x6d, 0x2f, 0x63, 0x6f, 0x70, 0x79, 0x5f, 0x74, 0x72
        /*007e*/ 	.byte	0x61, 0x69, 0x74, 0x73, 0x5f, 0x73, 0x6d, 0x31, 0x30, 0x30, 0x2e, 0x68, 0x70, 0x70, 0x00
	.type		$str$25,@object
	.size		$str$25,(__unnamed_1 - $str$25)
$str$25:
        /*008d*/ 	.byte	0x28, 0x28, 0x75, 0x69, 0x6e, 0x74, 0x33, 0x32, 0x5f, 0x74, 0x28, 0x74, 0x68, 0x72, 0x65, 0x61
        /*009d*/ 	.byte	0x64, 0x49, 0x64, 0x78, 0x2e, 0x78, 0x29, 0x20, 0x2f, 0x20, 0x33, 0x32, 0x29, 0x20, 0x25, 0x20
        /*00ad*/ 	.byte	0x34, 0x29, 0x20, 0x3d, 0x3d, 0x20, 0x28, 0x28, 0x28, 0x74, 0x6d, 0x65, 0x6d, 0x5f, 0x61, 0x64
        /*00bd*/ 	.byte	0x64, 0x72, 0x20, 0x3e, 0x3e, 0x20, 0x31, 0x36, 0x29, 0x20, 0x2f, 0x20, 0x33, 0x32, 0x29, 0x20
        /*00cd*/ 	.byte	0x25, 0x20, 0x34, 0x29, 0x00
	.type		__unnamed_1,@object
	.size		__unnamed_1,(__unnamed_2 - __unnamed_1)
__unnamed_1:
        /*00d2*/ 	.byte	0x61, 0x75, 0x74, 0x6f, 0x20, 0x63, 0x75, 0x74, 0x65, 0x3a, 0x3a, 0x61, 0x73, 0x5f, 0x70, 0x6f
        /* <DEDUP_REMOVED lines=24> */
        /*0262*/ 	.byte	0x38, 0x31, 0x39, 0x32, 0x3e, 0x3e, 0x3e, 0x3e, 0x5d, 0x00
	.type		__unnamed_2,@object
	.size		__unnamed_2,(.L_2 - __unnamed_2)
__unnamed_2:
        /* <DEDUP_REMOVED lines=43> */
        /*051c*/ 	.byte	0x74, 0x65, 0x3a, 0x3a, 0x43, 0x3c, 0x30, 0x3e, 0x3e, 0x3e, 0x3e, 0x5d, 0x00
.L_2:


//--------------------- .nv.shared._ZN7cutlass13device_kernelINS_4gemm6kernel13GemmUniversalIN4cute5tupleIJiiiiEEENS1_10collective13CollectiveMmaINS1_35MainloopSm100TmaUmmaWarpSpecializedILi3ELi2ELi2ENS5_IJNS4_1CILi1EEESB_SB_EEEEENS5_IJNSA_ILi128EEENSA_ILi256EEENSA_ILi64EEEEEENS_10bfloat16_tENS5_IJlSB_lEEESI_SJ_NS4_8TiledMMAINS4_8MMA_AtomIJNS4_20SM100_MMA_F16BF16_SSISI_SI_fLi128ELi256ELNS4_4UMMA5MajorE0ELSO_0ELNSN_7ScaleInE0ELSP_0EEEEEENS4_6LayoutISC_NS5_IJNSA_ILi0EEEST_ST_EEEEENS5_IJNS4_10UnderscoreESW_SW_EEEEENS4_13SM90_TMA_LOADENS4_14ComposedLayoutINS4_7SwizzleILi3ELi4ELi3EEENS4_18smem_ptr_flag_bitsILi16EEENSS_INS5_IJNSA_ILi8EEESG_EEENS5_IJSG_SB_EEEEEEEvNS4_8identityESZ_S19_vS1A_EENS_8epilogue10collective18CollectiveEpilogueINS1C_23Sm100TmaWarpSpecializedILi4ELi2ELi64ELb1ELb0EEEJSH_NS5_IJNSS_ISE_SB_EENSS_ISG_SB_EEEEESI_SJ_SI_SJ_NS1C_6fusion15FusionCallbacksIS1G_NS1K_23LinCombPerRowBiasEltActINS1C_6thread4ReLuESI_fSI_SI_fLi8ELNS_15FloatRoundStyleE2EEESH_S1J_JEEENS4_5SM1004TMEM4LOAD26SM100_TMEM_LOAD_32dp32b64xESZ_S19_NS4_39AutoVectorizingCopyWithAssumedAlignmentILi128EEENS4_14SM90_TMA_STOREES19_S1X_S1X_EEEvvEEEEvNT_6ParamsE --------------------------
	.section	.nv.shared._ZN7cutlass13device_kernelINS_4gemm6kernel13GemmUniversalIN4cute5tupleIJiiiiEEENS1_10collective13CollectiveMmaINS1_35MainloopSm100TmaUmmaWarpSpecializedILi3ELi2ELi2ENS5_IJNS4_1CILi1EEESB_SB_EEEEENS5_IJNSA_ILi128EEENSA_ILi256EEENSA_ILi64EEEEEENS_10bfloat16_tENS5_IJlSB_lEEESI_SJ_NS4_8TiledMMAINS4_8MMA_AtomIJNS4_20SM100_MMA_F16BF16_SSISI_SI_fLi128ELi256ELNS4_4UMMA5MajorE0ELSO_0ELNSN_7ScaleInE0ELSP_0EEEEEENS4_6LayoutISC_NS5_IJNSA_ILi0EEEST_ST_EEEEENS5_IJNS4_10UnderscoreESW_SW_EEEEENS4_13SM90_TMA_LOADENS4_14ComposedLayoutINS4_7SwizzleILi3ELi4ELi3EEENS4_18smem_ptr_flag_bitsILi16EEENSS_INS5_IJNSA_ILi8EEESG_EEENS5_IJSG_SB_EEEEEEEvNS4_8identityESZ_S19_vS1A_EENS_8epilogue10collective18CollectiveEpilogueINS1C_23Sm100TmaWarpSpecializedILi4ELi2ELi64ELb1ELb0EEEJSH_NS5_IJNSS_ISE_SB_EENSS_ISG_SB_EEEEESI_SJ_SI_SJ_NS1C_6fusion15FusionCallbacksIS1G_NS1K_23LinCombPerRowBiasEltActINS1C_6thread4ReLuESI_fSI_SI_fLi8ELNS_15FloatRoundStyleE2EEESH_S1J_JEEENS4_5SM1004TMEM4LOAD26SM100_TMEM_LOAD_32dp32b64xESZ_S19_NS4_39AutoVectorizingCopyWithAssumedAlignmentILi128EEENS4_14SM90_TMA_STOREES19_S1X_S1X_EEEvvEEEEvNT_6ParamsE,"aw",@nobits
	.sectionflags	@""
	.align	16
	.zero		1024


//--------------------- .nv.shared.reserved.0     --------------------------
	.section	.nv.shared.reserved.0,"aw",@nobits
	.weak		__nv_reservedSMEM_offset_0_alias
	.size		__nv_reservedSMEM_offset_0_alias, 0, 64
	.other		__nv_reservedSMEM_offset_0_alias,@"STO_CUDA_RESERVED_SHARED STV_DEFAULT"
__nv_reservedSMEM_offset_0_alias:
	.zero		0
.nv.shared.reserved.0:
	.zero		64
	.weak		__nv_reservedSMEM_tcgen05_partition
	.type		__nv_reservedSMEM_tcgen05_partition,@object
	.size		__nv_reservedSMEM_tcgen05_partition,(.L_0 - __nv_reservedSMEM_tcgen05_partition)
__nv_reservedSMEM_tcgen05_partition:
	.zero		32
.L_0:


//--------------------- .nv.global                --------------------------
	.section	.nv.global,"aw",@nobits
.nv.global:
	.type		_ZN39_INTERNAL_d2230874_4_k_cu_7f766fda_34284cute1_E,@object
	.size		_ZN39_INTERNAL_d2230874_4_k_cu_7f766fda_34284cute1_E,(_ZN39_INTERNAL_d2230874_4_k_cu_7f766fda_34284cuda3std3__45__cpo6cbeginE - _ZN39_INTERNAL_d2230874_4_k_cu_7f766fda_34284cute1_E)
_ZN39_INTERNAL_d2230874_4_k_cu_7f766fda_34284cute1_E:
	.zero		1
	.type		_ZN39_INTERNAL_d2230874_4_k_cu_7f766fda_34284cuda3std3__45__cpo6cbeginE,@object
	.size		_ZN39_INTERNAL_d2230874_4_k_cu_7f766fda_34284cuda3std3__45__cpo6cbeginE,(_ZN39_INTERNAL_d2230874_4_k_cu_7f766fda_34284cuda3std3__48in_placeE - _ZN39_INTERNAL_d2230874_4_k_cu_7f766fda_34284cuda3std3__45__cpo6cbeginE)
_ZN39_INTERNAL_d2230874_4_k_cu_7f766fda_34284cuda3std3__45__cpo6cbeginE:
	.zero		1
	.type		_ZN39_INTERNAL_d2230874_4_k_cu_7f766fda_34284cuda3std3__48in_placeE,@object
	.size		_ZN39_INTERNAL_d2230874_4_k_cu_7f766fda_34284cuda3std3__48in_placeE,(_ZN39_INTERNAL_d2230874_4_k_cu_7f766fda_34284cuda3std6ranges3__45__cpo9iter_moveE - _ZN39_INTERNAL_d2230874_4_k_cu_7f766fda_34284cuda3std3__48in_placeE)
_ZN39_INTERNAL_d2230874_4_k_cu_7f766fda_34284cuda3std3__48in_placeE:
	.zero		1
	.type		_ZN39_INTERNAL_d2230874_4_k_cu_7f766fda_34284cuda3std6ranges3__45__cpo9iter_moveE,@object
	.size		_ZN39_INTERNAL_d2230874_4_k_cu_7f766fda_34284cuda3std6ranges3__45__cpo9iter_moveE,(_ZN39_INTERNAL_d2230874_4_k_cu_7f766fda_34284cuda3std3__45__cpo5beginE - _ZN39_INTERNAL_d2230874_4_k_cu_7f766fda_34284cuda3std6ranges3__45__cpo9iter_moveE)
_ZN39_INTERNAL_d2230874_4_k_cu_7f766fda_34284cuda3std6ranges3__45__cpo9iter_moveE:
	.zero		1
	.type		_ZN39_INTERNAL_d2230874_4_k_cu_7f766fda_34284cuda3std3__45__cpo5beginE,@object
	.size		_ZN39_INTERNAL_d2230874_4_k_cu_7f766fda_34284cuda3std3__45__cpo5beginE,(_ZN39_INTERNAL_d2230874_4_k_cu_7f766fda_34284cuda3std3__441_GLOBAL__N__d2230874_4_k_cu_7f766fda_34286ignoreE - _ZN39_INTERNAL_d2230874_4_k_cu_7f766fda_34284cuda3std3__45__cpo5beginE)
_ZN39_INTERNAL_d2230874_4_k_cu_7f766fda_34284cuda3std3__45__cpo5beginE:
	.zero		1
	.type		_ZN39_INTERNAL_d2230874_4_k_cu_7f766fda_34284cuda3std3__441_GLOBAL__N__d2230874_4_k_cu_7f766fda_34286ignoreE,@object
	.size		_ZN39_INTERNAL_d2230874_4_k_cu_7f766fda_34284cuda3std3__441_GLOBAL__N__d2230874_4_k_cu_7f766fda_34286ignoreE,(_ZN39_INTERNAL_d2230874_4_k_cu_7f766fda_34284cute7productE - _ZN39_INTERNAL_d2230874_4_k_cu_7f766fda_34284cuda3std3__441_GLOBAL__N__d2230874_4_k_cu_7f766fda_34286ignoreE)
_ZN39_INTERNAL_d2230874_4_k_cu_7f766fda_34284cuda3std3__441_GLOBAL__N__d2230874_4_k_cu_7f766fda_34286ignoreE:
	.zero		1
	.type		_ZN39_INTERNAL_d2230874_4_k_cu_7f766fda_34284cute7productE,@object
	.size		_ZN39_INTERNAL_d2230874_4_k_cu_7f766fda_34284cute7productE,(_ZN39_INTERNAL_d2230874_4_k_cu_7f766fda_34284cuda3std3__45__cpo3endE - _ZN39_INTERNAL_d2230874_4_k_cu_7f766fda_34284cute7productE)
_ZN39_INTERNAL_d2230874_4_k_cu_7f766fda_34284cute7productE:
	.zero		1
	.type		_ZN39_INTERNAL_d2230874_4_k_cu_7f766fda_34284cuda3std3__45__cpo3endE,@object
	.size		_ZN39_INTERNAL_d2230874_4_k_cu_7f766fda_34284cuda3std3__45__cpo3endE,(_ZN39_INTERNAL_d2230874_4_k_cu_7f766fda_34284cuda3std3__419piecewise_constructE - _ZN39_INTERNAL_d2230874_4_k_cu_7f766fda_34284cuda3std3__45__cpo3endE)
_ZN39_INTERNAL_d2230874_4_k_cu_7f766fda_34284cuda3std3__45__cpo3endE:
	.zero		1
	.type		_ZN39_INTERNAL_d2230874_4_k_cu_7f766fda_34284cuda3std3__419piecewise_constructE,@object
	.size		_ZN39_INTERNAL_d2230874_4_k_cu_7f766fda_34284cuda3std3__419piecewise_constructE,(_ZN39_INTERNAL_d2230874_4_k_cu_7f766fda_34284cuda3std3__45__cpo4cendE - _ZN39_INTERNAL_d2230874_4_k_cu_7f766fda_34284cuda3std3__419piecewise_constructE)
_ZN39_INTERNAL_d2230874_4_k_cu_7f766fda_34284cuda3std3__419piecewise_constructE:
	.zero		1
	.type		_ZN39_INTERNAL_d2230874_4_k_cu_7f766fda_34284cuda3std3__45__cpo4cendE,@object
	.size		_ZN39_INTERNAL_d2230874_4_k_cu_7f766fda_34284cuda3std3__45__cpo4cendE,(_ZN39_INTERNAL_d2230874_4_k_cu_7f766fda_34284cuda3std6ranges3__45__cpo4swapE - _ZN39_INTERNAL_d2230874_4_k_cu_7f766fda_34284cuda3std3__45__cpo4cendE)
_ZN39_INTERNAL_d2230874_4_k_cu_7f766fda_34284cuda3std3__45__cpo4cendE:
	.zero		1
	.type		_ZN39_INTERNAL_d2230874_4_k_cu_7f766fda_34284cuda3std6ranges3__45__cpo4swapE,@object
	.size		_ZN39_INTERNAL_d2230874_4_k_cu_7f766fda_34284cuda3std6ranges3__45__cpo4swapE,(.L_10 - _ZN39_INTERNAL_d2230874_4_k_cu_7f766fda_34284cuda3std6ranges3__45__cpo4swapE)
_ZN39_INTERNAL_d2230874_4_k_cu_7f766fda_34284cuda3std6ranges3__45__cpo4swapE:
	.zero		1
.L_10:


//--------------------- .nv.constant0._ZN7cutlass13device_kernelINS_4gemm6kernel13GemmUniversalIN4cute5tupleIJiiiiEEENS1_10collective13CollectiveMmaINS1_35MainloopSm100TmaUmmaWarpSpecializedILi3ELi2ELi2ENS5_IJNS4_1CILi1EEESB_SB_EEEEENS5_IJNSA_ILi128EEENSA_ILi256EEENSA_ILi64EEEEEENS_10bfloat16_tENS5_IJlSB_lEEESI_SJ_NS4_8TiledMMAINS4_8MMA_AtomIJNS4_20SM100_MMA_F16BF16_SSISI_SI_fLi128ELi256ELNS4_4UMMA5MajorE0ELSO_0ELNSN_7ScaleInE0ELSP_0EEEEEENS4_6LayoutISC_NS5_IJNSA_ILi0EEEST_ST_EEEEENS5_IJNS4_10UnderscoreESW_SW_EEEEENS4_13SM90_TMA_LOADENS4_14ComposedLayoutINS4_7SwizzleILi3ELi4ELi3EEENS4_18smem_ptr_flag_bitsILi16EEENSS_INS5_IJNSA_ILi8EEESG_EEENS5_IJSG_SB_EEEEEEEvNS4_8identityESZ_S19_vS1A_EENS_8epilogue10collective18CollectiveEpilogueINS1C_23Sm100TmaWarpSpecializedILi4ELi2ELi64ELb1ELb0EEEJSH_NS5_IJNSS_ISE_SB_EENSS_ISG_SB_EEEEESI_SJ_SI_SJ_NS1C_6fusion15FusionCallbacksIS1G_NS1K_23LinCombPerRowBiasEltActINS1C_6thread4ReLuESI_fSI_SI_fLi8ELNS_15FloatRoundStyleE2EEESH_S1J_JEEENS4_5SM1004TMEM4LOAD26SM100_TMEM_LOAD_32dp32b64xESZ_S19_NS4_39AutoVectorizingCopyWithAssumedAlignmentILi128EEENS4_14SM90_TMA_STOREES19_S1X_S1X_EEEvvEEEEvNT_6ParamsE --------------------------
	.section	.nv.constant0._ZN7cutlass13device_kernelINS_4gemm6kernel13GemmUniversalIN4cute5tupleIJiiiiEEENS1_10collective13CollectiveMmaINS1_35MainloopSm100TmaUmmaWarpSpecializedILi3ELi2ELi2ENS5_IJNS4_1CILi1EEESB_SB_EEEEENS5_IJNSA_ILi128EEENSA_ILi256EEENSA_ILi64EEEEEENS_10bfloat16_tENS5_IJlSB_lEEESI_SJ_NS4_8TiledMMAINS4_8MMA_AtomIJNS4_20SM100_MMA_F16BF16_SSISI_SI_fLi128ELi256ELNS4_4UMMA5MajorE0ELSO_0ELNSN_7ScaleInE0ELSP_0EEEEEENS4_6LayoutISC_NS5_IJNSA_ILi0EEEST_ST_EEEEENS5_IJNS4_10UnderscoreESW_SW_EEEEENS4_13SM90_TMA_LOADENS4_14ComposedLayoutINS4_7SwizzleILi3ELi4ELi3EEENS4_18smem_ptr_flag_bitsILi16EEENSS_INS5_IJNSA_ILi8EEESG_EEENS5_IJSG_SB_EEEEEEEvNS4_8identityESZ_S19_vS1A_EENS_8epilogue10collective18CollectiveEpilogueINS1C_23Sm100TmaWarpSpecializedILi4ELi2ELi64ELb1ELb0EEEJSH_NS5_IJNSS_ISE_SB_EENSS_ISG_SB_EEEEESI_SJ_SI_SJ_NS1C_6fusion15FusionCallbacksIS1G_NS1K_23LinCombPerRowBiasEltActINS1C_6thread4ReLuESI_fSI_SI_fLi8ELNS_15FloatRoundStyleE2EEESH_S1J_JEEENS4_5SM1004TMEM4LOAD26SM100_TMEM_LOAD_32dp32b64xESZ_S19_NS4_39AutoVectorizingCopyWithAssumedAlignmentILi128EEENS4_14SM90_TMA_STOREES19_S1X_S1X_EEEvvEEEEvNT_6ParamsE,"a",@progbits
	.sectionflags	@""
	.align	4
.nv.constant0._ZN7cutlass13device_kernelINS_4gemm6kernel13GemmUniversalIN4cute5tupleIJiiiiEEENS1_10collective13CollectiveMmaINS1_35MainloopSm100TmaUmmaWarpSpecializedILi3ELi2ELi2ENS5_IJNS4_1CILi1EEESB_SB_EEEEENS5_IJNSA_ILi128EEENSA_ILi256EEENSA_ILi64EEEEEENS_10bfloat16_tENS5_IJlSB_lEEESI_SJ_NS4_8TiledMMAINS4_8MMA_AtomIJNS4_20SM100_MMA_F16BF16_SSISI_SI_fLi128ELi256ELNS4_4UMMA5MajorE0ELSO_0ELNSN_7ScaleInE0ELSP_0EEEEEENS4_6LayoutISC_NS5_IJNSA_ILi0EEEST_ST_EEEEENS5_IJNS4_10UnderscoreESW_SW_EEEEENS4_13SM90_TMA_LOADENS4_14ComposedLayoutINS4_7SwizzleILi3ELi4ELi3EEENS4_18smem_ptr_flag_bitsILi16EEENSS_INS5_IJNSA_ILi8EEESG_EEENS5_IJSG_SB_EEEEEEEvNS4_8identityESZ_S19_vS1A_EENS_8epilogue10collective18CollectiveEpilogueINS1C_23Sm100TmaWarpSpecializedILi4ELi2ELi64ELb1ELb0EEEJSH_NS5_IJNSS_ISE_SB_EENSS_ISG_SB_EEEEESI_SJ_SI_SJ_NS1C_6fusion15FusionCallbacksIS1G_NS1K_23LinCombPerRowBiasEltActINS1C_6thread4ReLuESI_fSI_SI_fLi8ELNS_15FloatRoundStyleE2EEESH_S1J_JEEENS4_5SM1004TMEM4LOAD26SM100_TMEM_LOAD_32dp32b64xESZ_S19_NS4_39AutoVectorizingCopyWithAssumedAlignmentILi128EEENS4_14SM90_TMA_STOREES19_S1X_S1X_EEEvvEEEEvNT_6ParamsE:
	.zero		2944


//--------------------- SYMBOLS --------------------------

	.type		.nv.reservedSmem.offset0,@object
	.size		.nv.reservedSmem.offset0,0x4
	.type		.nv.reservedSmem.cap,@object
	.size		.nv.reservedSmem.cap,0x4
	.type		__assertfail,@function
